// auto-generated by cutlass_sweep.gemm — config: {"arch": "sm_100", "cluster_m": 4, "cluster_n": 1, "dtype": "fp16", "dtype_b": "fp16", "layout": "nt", "stages": 0, "tile_k": 64, "tile_m": 128, "tile_n": 128}
#include "cutlass/cutlass.h"
#include "cutlass/gemm/collective/collective_builder.hpp"
#include "cutlass/gemm/device/gemm_universal_adapter.h"
#include "cutlass/gemm/kernel/gemm_universal.hpp"
#include "cutlass/epilogue/collective/collective_builder.hpp"

using ElemA = cutlass::half_t;
using ElemB = cutlass::half_t;
using ElemCD = cutlass::half_t;
using Acc  = float;
using TileShape    = cute::Shape<cute::_128, cute::_128, cute::_64>;
using ClusterShape = cute::Shape<cute::_4, cute::_1, cute::_1>;

using CollectiveEpilogue = typename cutlass::epilogue::collective::CollectiveBuilder<
    cutlass::arch::Sm100, cutlass::arch::OpClassTensorOp,
    TileShape, ClusterShape,
    cutlass::epilogue::collective::EpilogueTileAuto,
    Acc, Acc,
    ElemCD, cutlass::layout::RowMajor, 128 / cutlass::sizeof_bits<ElemCD>::value,
    ElemCD, cutlass::layout::RowMajor, 128 / cutlass::sizeof_bits<ElemCD>::value,
    cutlass::epilogue::collective::EpilogueScheduleAuto
  >::CollectiveOp;

using CollectiveMainloop = typename cutlass::gemm::collective::CollectiveBuilder<
    cutlass::arch::Sm100, cutlass::arch::OpClassTensorOp,
    ElemA, cutlass::layout::RowMajor, 128 / cutlass::sizeof_bits<ElemA>::value,
    ElemB, cutlass::layout::ColumnMajor, 128 / cutlass::sizeof_bits<ElemB>::value,
    Acc,
    TileShape, ClusterShape,
    cutlass::gemm::collective::StageCountAutoCarveout<static_cast<int>(sizeof(typename CollectiveEpilogue::SharedStorage))>,
    cutlass::gemm::collective::KernelScheduleAuto
  >::CollectiveOp;

using GemmKernel = cutlass::gemm::kernel::GemmUniversal<
    cute::Shape<int,int,int,int>,
    CollectiveMainloop,
    CollectiveEpilogue
>;
using Gemm = cutlass::gemm::device::GemmUniversalAdapter<GemmKernel>;

// Force the device kernel symbol into the cubin without needing a host main.
auto* _anchor = &cutlass::device_kernel<GemmKernel>;


// ===== COMPILED SASS (sm_100a) =====

	.target	sm_100a

	.elftype	@"ET_EXEC"


//--------------------- .note.nv.tkinfo           --------------------------
	.section	.note.nv.tkinfo,"",@"SHT_NOTE"
	.sectionflags	@"SHF_NOTE_NV_TKINFO"
	.tkinfo
        /*0018*/ 	.word	0x00000002
        /*0030*/ 	.string	""
        /*0030*/ 	.string	"ptxas"
        /*0030*/ 	.string	"Cuda compilation tools, release 13.0, V13.0.88"
        /*0030*/ 	.string	"Build cuda_13.0.r13.0/compiler.36424714_0"
        /*0030*/ 	.string	"-arch sm_100a -m 64 "



//--------------------- .note.nv.cuinfo           --------------------------
	.section	.note.nv.cuinfo,"",@"SHT_NOTE"
	.sectionflags	@"SHF_NOTE_NV_CUINFO"
        /*0018*/ 	.short	0x0002
        /*001a*/ 	.short	0x0064
        /*001c*/ 	.short	0x0082
	.zero		2


//--------------------- .nv.info                  --------------------------
	.section	.nv.info,"",@"SHT_CUDA_INFO"
	.align	4


	//----- nvinfo : EIATTR_REGCOUNT
	.align		4
        /*0000*/ 	.byte	0x04, 0x2f
        /*0002*/ 	.short	(.L_19 - .L_18)
	.align		4
.L_18:
        /*0004*/ 	.word	index@(_ZN7cutlass13device_kernelINS_4gemm6kernel13GemmUniversalIN4cute5tupleIJiiiiEEENS1_10collective13CollectiveMmaINS1_35MainloopSm100TmaUmmaWarpSpecializedILi13ELi2ELi4ENS5_IJNS4_1CILi4EEENSA_ILi1EEESC_EEEEENS5_IJNSA_ILi128EEESF_NSA_ILi64EEEEEENS_6half_tENS5_IJlSC_lEEESI_SJ_NS4_8TiledMMAINS4_8MMA_AtomIJNS4_26SM100_MMA_F16BF16_2x1SM_SSISI_SI_fLi128ELi128ELNS4_4UMMA5MajorE0ELSO_0ELNSN_7ScaleInE0ELSP_0EEEEEENS4_6LayoutINS5_IJSC_SC_SC_EEENS5_IJNSA_ILi0EEESU_SU_EEEEENS5_IJNS4_10UnderscoreESX_SX_EEEEENS4_18SM100_TMA_2SM_LOADENS4_14ComposedLayoutINS4_7SwizzleILi3ELi4ELi3EEENS4_18smem_ptr_flag_bitsILi16EEENSS_INS5_IJNSA_ILi8EEESG_EEENS5_IJSG_SC_EEEEEEEvNS4_8identityENS4_28SM100_TMA_2SM_LOAD_MULTICASTES1A_vS1B_EENS_8epilogue10collective18CollectiveEpilogueINS1E_23Sm100TmaWarpSpecializedILi4ELi2ELi16ELb1ELb0EEEJNS5_IJSG_SF_SG_EEENS5_IJNSS_ISG_SC_EENSS_INS5_IJNSA_ILi16EEENSA_ILi2EEEEEENS5_IJSC_SG_EEEEEEEESI_SJ_SI_SJ_NS1E_6fusion15FusionCallbacksIS1I_NS1R_17LinearCombinationISI_fSI_fLNS_15FloatRoundStyleE2EEES1J_S1Q_JEEENS4_5SM1004TMEM4LOAD26SM100_TMEM_LOAD_32dp32b16xENS4_13SM90_TMA_LOADENS11_INS12_ILi1ELi4ELi3EEES15_NSS_INS5_IJS16_S1L_EEENS5_IJS1L_SC_EEEEEEENS4_39AutoVectorizingCopyWithAssumedAlignmentILi128EEENS4_14SM90_TMA_STOREES26_S28_S28_EEEvvEEEEvNT_6ParamsE)
        /*0008*/ 	.word	0x00000044


	//----- nvinfo : EIATTR_FRAME_SIZE
	.align		4
.L_19:
        /*000c*/ 	.byte	0x04, 0x11
        /*000e*/ 	.short	(.L_21 - .L_20)
	.align		4
.L_20:
        /*0010*/ 	.word	index@($__internal_2_$__cuda_sm10x_tcgen05_guardrail_trap_unallocated_columns_being_dealloced)
        /*0014*/ 	.word	0x00000000


	//----- nvinfo : EIATTR_FRAME_SIZE
	.align		4
.L_21:
        /*0018*/ 	.byte	0x04, 0x11
        /*001a*/ 	.short	(.L_23 - .L_22)
	.align		4
.L_22:
        /*001c*/ 	.word	index@($__internal_1_$__cuda_sm10x_tcgen05_guardrail_trap_phase_invalid_during_alloc)
        /*0020*/ 	.word	0x00000000


	//----- nvinfo : EIATTR_FRAME_SIZE
	.align		4
.L_23:
        /*0024*/ 	.byte	0x04, 0x11
        /*0026*/ 	.short	(.L_25 - .L_24)
	.align		4
.L_24:
        /*0028*/ 	.word	index@($__internal_0_$__cuda_sm10x_tcgen05_guardrail_trap_col_being_dealloced_not_returned_by_alloc)
        /*002c*/ 	.word	0x00000000


	//----- nvinfo : EIATTR_FRAME_SIZE
	.align		4
.L_25:
        /*0030*/ 	.byte	0x04, 0x11
        /*0032*/ 	.short	(.L_27 - .L_26)
	.align		4
.L_26:
        /*0034*/ 	.word	index@(_ZN7cutlass13device_kernelINS_4gemm6kernel13GemmUniversalIN4cute5tupleIJiiiiEEENS1_10collective13CollectiveMmaINS1_35MainloopSm100TmaUmmaWarpSpecializedILi13ELi2ELi4ENS5_IJNS4_1CILi4EEENSA_ILi1EEESC_EEEEENS5_IJNSA_ILi128EEESF_NSA_ILi64EEEEEENS_6half_tENS5_IJlSC_lEEESI_SJ_NS4_8TiledMMAINS4_8MMA_AtomIJNS4_26SM100_MMA_F16BF16_2x1SM_SSISI_SI_fLi128ELi128ELNS4_4UMMA5MajorE0ELSO_0ELNSN_7ScaleInE0ELSP_0EEEEEENS4_6LayoutINS5_IJSC_SC_SC_EEENS5_IJNSA_ILi0EEESU_SU_EEEEENS5_IJNS4_10UnderscoreESX_SX_EEEEENS4_18SM100_TMA_2SM_LOADENS4_14ComposedLayoutINS4_7SwizzleILi3ELi4ELi3EEENS4_18smem_ptr_flag_bitsILi16EEENSS_INS5_IJNSA_ILi8EEESG_EEENS5_IJSG_SC_EEEEEEEvNS4_8identityENS4_28SM100_TMA_2SM_LOAD_MULTICASTES1A_vS1B_EENS_8epilogue10collective18CollectiveEpilogueINS1E_23Sm100TmaWarpSpecializedILi4ELi2ELi16ELb1ELb0EEEJNS5_IJSG_SF_SG_EEENS5_IJNSS_ISG_SC_EENSS_INS5_IJNSA_ILi16EEENSA_ILi2EEEEEENS5_IJSC_SG_EEEEEEEESI_SJ_SI_SJ_NS1E_6fusion15FusionCallbacksIS1I_NS1R_17LinearCombinationISI_fSI_fLNS_15FloatRoundStyleE2EEES1J_S1Q_JEEENS4_5SM1004TMEM4LOAD26SM100_TMEM_LOAD_32dp32b16xENS4_13SM90_TMA_LOADENS11_INS12_ILi1ELi4ELi3EEES15_NSS_INS5_IJS16_S1L_EEENS5_IJS1L_SC_EEEEEEENS4_39AutoVectorizingCopyWithAssumedAlignmentILi128EEENS4_14SM90_TMA_STOREES26_S28_S28_EEEvvEEEEvNT_6ParamsE)
        /*0038*/ 	.word	0x00000000


	//----- nvinfo : EIATTR_MIN_STACK_SIZE
	.align		4
.L_27:
        /*003c*/ 	.byte	0x04, 0x12
        /*003e*/ 	.short	(.L_29 - .L_28)
	.align		4
.L_28:
        /*0040*/ 	.word	index@(_ZN7cutlass13device_kernelINS_4gemm6kernel13GemmUniversalIN4cute5tupleIJiiiiEEENS1_10collective13CollectiveMmaINS1_35MainloopSm100TmaUmmaWarpSpecializedILi13ELi2ELi4ENS5_IJNS4_1CILi4EEENSA_ILi1EEESC_EEEEENS5_IJNSA_ILi128EEESF_NSA_ILi64EEEEEENS_6half_tENS5_IJlSC_lEEESI_SJ_NS4_8TiledMMAINS4_8MMA_AtomIJNS4_26SM100_MMA_F16BF16_2x1SM_SSISI_SI_fLi128ELi128ELNS4_4UMMA5MajorE0ELSO_0ELNSN_7ScaleInE0ELSP_0EEEEEENS4_6LayoutINS5_IJSC_SC_SC_EEENS5_IJNSA_ILi0EEESU_SU_EEEEENS5_IJNS4_10UnderscoreESX_SX_EEEEENS4_18SM100_TMA_2SM_LOADENS4_14ComposedLayoutINS4_7SwizzleILi3ELi4ELi3EEENS4_18smem_ptr_flag_bitsILi16EEENSS_INS5_IJNSA_ILi8EEESG_EEENS5_IJSG_SC_EEEEEEEvNS4_8identityENS4_28SM100_TMA_2SM_LOAD_MULTICASTES1A_vS1B_EENS_8epilogue10collective18CollectiveEpilogueINS1E_23Sm100TmaWarpSpecializedILi4ELi2ELi16ELb1ELb0EEEJNS5_IJSG_SF_SG_EEENS5_IJNSS_ISG_SC_EENSS_INS5_IJNSA_ILi16EEENSA_ILi2EEEEEENS5_IJSC_SG_EEEEEEEESI_SJ_SI_SJ_NS1E_6fusion15FusionCallbacksIS1I_NS1R_17LinearCombinationISI_fSI_fLNS_15FloatRoundStyleE2EEES1J_S1Q_JEEENS4_5SM1004TMEM4LOAD26SM100_TMEM_LOAD_32dp32b16xENS4_13SM90_TMA_LOADENS11_INS12_ILi1ELi4ELi3EEES15_NSS_INS5_IJS16_S1L_EEENS5_IJS1L_SC_EEEEEEENS4_39AutoVectorizingCopyWithAssumedAlignmentILi128EEENS4_14SM90_TMA_STOREES26_S28_S28_EEEvvEEEEvNT_6ParamsE)
        /*0044*/ 	.word	0x00000000
.L_29:


//--------------------- .nv.compat                --------------------------
	.section	.nv.compat,"",@"SHT_CUDA_COMPAT_INFO"
	.align	4
        /*0000*/ 	.byte	0x02, 0x09, 0x01, 0x00, 0x02, 0x02, 0x02, 0x00, 0x02, 0x05, 0x05, 0x00, 0x03, 0x07, 0x01, 0x01
        /*0010*/ 	.byte	0x02, 0x03, 0x01, 0x00, 0x02, 0x06, 0x01, 0x00, 0x04, 0x0b, 0x08, 0x00, 0x09, 0x00, 0x00, 0x00
        /*0020*/ 	.byte	0x00, 0x00, 0x00, 0x00


//--------------------- .nv.info._ZN7cutlass13device_kernelINS_4gemm6kernel13GemmUniversalIN4cute5tupleIJiiiiEEENS1_10collective13CollectiveMmaINS1_35MainloopSm100TmaUmmaWarpSpecializedILi13ELi2ELi4ENS5_IJNS4_1CILi4EEENSA_ILi1EEESC_EEEEENS5_IJNSA_ILi128EEESF_NSA_ILi64EEEEEENS_6half_tENS5_IJlSC_lEEESI_SJ_NS4_8TiledMMAINS4_8MMA_AtomIJNS4_26SM100_MMA_F16BF16_2x1SM_SSISI_SI_fLi128ELi128ELNS4_4UMMA5MajorE0ELSO_0ELNSN_7ScaleInE0ELSP_0EEEEEENS4_6LayoutINS5_IJSC_SC_SC_EEENS5_IJNSA_ILi0EEESU_SU_EEEEENS5_IJNS4_10UnderscoreESX_SX_EEEEENS4_18SM100_TMA_2SM_LOADENS4_14ComposedLayoutINS4_7SwizzleILi3ELi4ELi3EEENS4_18smem_ptr_flag_bitsILi16EEENSS_INS5_IJNSA_ILi8EEESG_EEENS5_IJSG_SC_EEEEEEEvNS4_8identityENS4_28SM100_TMA_2SM_LOAD_MULTICASTES1A_vS1B_EENS_8epilogue10collective18CollectiveEpilogueINS1E_23Sm100TmaWarpSpecializedILi4ELi2ELi16ELb1ELb0EEEJNS5_IJSG_SF_SG_EEENS5_IJNSS_ISG_SC_EENSS_INS5_IJNSA_ILi16EEENSA_ILi2EEEEEENS5_IJSC_SG_EEEEEEEESI_SJ_SI_SJ_NS1E_6fusion15FusionCallbacksIS1I_NS1R_17LinearCombinationISI_fSI_fLNS_15FloatRoundStyleE2EEES1J_S1Q_JEEENS4_5SM1004TMEM4LOAD26SM100_TMEM_LOAD_32dp32b16xENS4_13SM90_TMA_LOADENS11_INS12_ILi1ELi4ELi3EEES15_NSS_INS5_IJS16_S1L_EEENS5_IJS1L_SC_EEEEEEENS4_39AutoVectorizingCopyWithAssumedAlignmentILi128EEENS4_14SM90_TMA_STOREES26_S28_S28_EEEvvEEEEvNT_6ParamsE --------------------------
	.section	.nv.info._ZN7cutlass13device_kernelINS_4gemm6kernel13GemmUniversalIN4cute5tupleIJiiiiEEENS1_10collective13CollectiveMmaINS1_35MainloopSm100TmaUmmaWarpSpecializedILi13ELi2ELi4ENS5_IJNS4_1CILi4EEENSA_ILi1EEESC_EEEEENS5_IJNSA_ILi128EEESF_NSA_ILi64EEEEEENS_6half_tENS5_IJlSC_lEEESI_SJ_NS4_8TiledMMAINS4_8MMA_AtomIJNS4_26SM100_MMA_F16BF16_2x1SM_SSISI_SI_fLi128ELi128ELNS4_4UMMA5MajorE0ELSO_0ELNSN_7ScaleInE0ELSP_0EEEEEENS4_6LayoutINS5_IJSC_SC_SC_EEENS5_IJNSA_ILi0EEESU_SU_EEEEENS5_IJNS4_10UnderscoreESX_SX_EEEEENS4_18SM100_TMA_2SM_LOADENS4_14ComposedLayoutINS4_7SwizzleILi3ELi4ELi3EEENS4_18smem_ptr_flag_bitsILi16EEENSS_INS5_IJNSA_ILi8EEESG_EEENS5_IJSG_SC_EEEEEEEvNS4_8identityENS4_28SM100_TMA_2SM_LOAD_MULTICASTES1A_vS1B_EENS_8epilogue10collective18CollectiveEpilogueINS1E_23Sm100TmaWarpSpecializedILi4ELi2ELi16ELb1ELb0EEEJNS5_IJSG_SF_SG_EEENS5_IJNSS_ISG_SC_EENSS_INS5_IJNSA_ILi16EEENSA_ILi2EEEEEENS5_IJSC_SG_EEEEEEEESI_SJ_SI_SJ_NS1E_6fusion15FusionCallbacksIS1I_NS1R_17LinearCombinationISI_fSI_fLNS_15FloatRoundStyleE2EEES1J_S1Q_JEEENS4_5SM1004TMEM4LOAD26SM100_TMEM_LOAD_32dp32b16xENS4_13SM90_TMA_LOADENS11_INS12_ILi1ELi4ELi3EEES15_NSS_INS5_IJS16_S1L_EEENS5_IJS1L_SC_EEEEEEENS4_39AutoVectorizingCopyWithAssumedAlignmentILi128EEENS4_14SM90_TMA_STOREES26_S28_S28_EEEvvEEEEvNT_6ParamsE,"",@"SHT_CUDA_INFO"
	.sectionflags	@""
	.align	4


	//----- nvinfo : EIATTR_CUDA_API_VERSION
	.align		4
        /*0000*/ 	.byte	0x04, 0x37
        /*0002*/ 	.short	(.L_31 - .L_30)
.L_30:
        /*0004*/ 	.word	0x00000082


	//----- nvinfo : EIATTR_KPARAM_INFO
	.align		4
.L_31:
        /*0008*/ 	.byte	0x04, 0x17
        /*000a*/ 	.short	(.L_33 - .L_32)
.L_32:
        /*000c*/ 	.word	0x00000000
        /*0010*/ 	.short	0x0000
        /*0012*/ 	.short	0x0000
        /*0014*/ 	.byte	0x00, 0xf0, 0x01, 0x20


	//----- nvinfo : EIATTR_AT_ENTRY_FRAGMENTS
	.align		4
.L_33:
        /*0018*/ 	.byte	0x04, 0x4f
        /*001a*/ 	.short	(.L_35 - .L_34)


	//   ....[0]....
.L_34:
        /*001c*/ 	.word	0x00000007


	//----- nvinfo : EIATTR_RESERVED_SMEM_USED
	.align		4
.L_35:
        /*0020*/ 	.byte	0x01, 0x41
	.zero		2


	//----- nvinfo : EIATTR_SPARSE_MMA_MASK
	.align		4
        /*0024*/ 	.byte	0x03, 0x50
        /*0026*/ 	.short	0x0000


	//----- nvinfo : EIATTR_TCGEN05_2CTA_USED
	.align		4
        /*0028*/ 	.byte	0x01, 0x52
	.zero		2


	//----- nvinfo : EIATTR_MAXREG_COUNT
	.align		4
        /*002c*/ 	.byte	0x03, 0x1b
        /*002e*/ 	.short	0x00ff


	//----- nvinfo : EIATTR_NUM_BARRIERS
	.align		4
        /*0030*/ 	.byte	0x02, 0x4c
        /*0032*/ 	.byte	0x07
	.zero		1


	//----- nvinfo : EIATTR_EXTERNS
	.align		4
        /*0034*/ 	.byte	0x04, 0x0f
        /*0036*/ 	.short	(.L_37 - .L_36)


	//   ....[0]....
	.align		4
.L_36:
        /*0038*/ 	.word	index@(__assertfail)


	//----- nvinfo : EIATTR_MERCURY_ISA_VERSION
	.align		4
.L_37:
        /*003c*/ 	.byte	0x03, 0x5f
        /*003e*/ 	.short	0x0101


	//----- nvinfo : EIATTR_INT_WARP_WIDE_INSTR_OFFSETS
	.align		4
        /*0040*/ 	.byte	0x04, 0x31
        /*0042*/ 	.short	(.L_39 - .L_38)


	//   ....[0]....
.L_38:
        /*0044*/ 	.word	0x00000ec0


	//   ....[1]....
        /*0048*/ 	.word	0x00000f60


	//   ....[2]....
        /*004c*/ 	.word	0x000048f0


	//   ....[3]....
        /*0050*/ 	.word	0x00004920


	//   ....[4]....
        /*0054*/ 	.word	0x00004940


	//   ....[5]....
        /*0058*/ 	.word	0x00005500


	//   ....[6]....
        /*005c*/ 	.word	0x000055a0


	//   ....[7]....
        /*0060*/ 	.word	0x00005650


	//   ....[8]....
        /*0064*/ 	.word	0x000056d0


	//   ....[9]....
        /*0068*/ 	.word	0x00005780


	//   ....[10]....
        /*006c*/ 	.word	0x00005830


	//   ....[11]....
        /*0070*/ 	.word	0x000058b0


	//   ....[12]....
        /*0074*/ 	.word	0x00005970


	//   ....[13]....
        /*0078*/ 	.word	0x00005a30


	//   ....[14]....
        /*007c*/ 	.word	0x00005ae0


	//   ....[15]....
        /*0080*/ 	.word	0x00005bd0


	//   ....[16]....
        /*0084*/ 	.word	0x00005cb0


	//----- nvinfo : EIATTR_COOP_GROUP_MASK_REGIDS
	.align		4
.L_39:
        /*0088*/ 	.byte	0x04, 0x29
        /*008a*/ 	.short	(.L_41 - .L_40)


	//   ....[0]....
.L_40:
        /*008c*/ 	.word	0xffffffff


	//   ....[1]....
        /*0090*/ 	.word	0xffffffff


	//   ....[2]....
        /*0094*/ 	.word	0xffffffff


	//   ....[3]....
        /*0098*/ 	.word	0xffffffff


	//   ....[4]....
        /*009c*/ 	.word	0xffffffff


	//   ....[5]....
        /*00a0*/ 	.word	0xffffffff


	//   ....[6]....
        /*00a4*/ 	.word	0xffffffff


	//   ....[7]....
        /*00a8*/ 	.word	0xffffffff


	//   ....[8]....
        /*00ac*/ 	.word	0xffffffff


	//   ....[9]....
        /*00b0*/ 	.word	0xffffffff


	//   ....[10]....
        /*00b4*/ 	.word	0xffffffff


	//   ....[11]....
        /*00b8*/ 	.word	0xffffffff


	//   ....[12]....
        /*00bc*/ 	.word	0xffffffff


	//   ....[13]....
        /*00c0*/ 	.word	0xffffffff


	//----- nvinfo : EIATTR_COOP_GROUP_INSTR_OFFSETS
	.align		4
.L_41:
        /*00c4*/ 	.byte	0x04, 0x28
        /*00c6*/ 	.short	(.L_43 - .L_42)


	//   ....[0]....
.L_42:
        /*00c8*/ 	.word	0x000000b0


	//   ....[1]....
        /*00cc*/ 	.word	0x00000520


	//   ....[2]....
        /*00d0*/ 	.word	0x00000830


	//   ....[3]....
        /*00d4*/ 	.word	0x000009c0


	//   ....[4]....
        /*00d8*/ 	.word	0x00000ab0


	//   ....[5]....
        /*00dc*/ 	.word	0x00000c10


	//   ....[6]....
        /*00e0*/ 	.word	0x00000da0


	//   ....[7]....
        /*00e4*/ 	.word	0x00000fe0


	//   ....[8]....
        /*00e8*/ 	.word	0x00002310


	//   ....[9]....
        /*00ec*/ 	.word	0x000036d0


	//   ....[10]....
        /*00f0*/ 	.word	0x00003ba0


	//   ....[11]....
        /*00f4*/ 	.word	0x00003bd0


	//   ....[12]....
        /*00f8*/ 	.word	0x000047f0


	//   ....[13]....
        /*00fc*/ 	.word	0x00004a00


	//----- nvinfo : EIATTR_VRC_CTA_INIT_COUNT
	.align		4
.L_43:
        /*0100*/ 	.byte	0x02, 0x4a
        /*0102*/ 	.byte	0x80
	.zero		1


	//----- nvinfo : EIATTR_SYSCALL_OFFSETS
	.align		4
        /*0104*/ 	.byte	0x04, 0x46
        /*0106*/ 	.short	(.L_45 - .L_44)


	//   ....[0]....
.L_44:
        /*0108*/ 	.word	0x00006840


	//   ....[1]....
        /*010c*/ 	.word	0x00006930


	//   ....[2]....
        /*0110*/ 	.word	0x000070d0


	//   ....[3]....
        /*0114*/ 	.word	0x00007a00


	//   ....[4]....
        /*0118*/ 	.word	0x000082d0


	//   ....[5]....
        /*011c*/ 	.word	0x00008ba0


	//----- nvinfo : EIATTR_MBARRIER_INSTR_OFFSETS
	.align		4
.L_45:
        /*0120*/ 	.byte	0x04, 0x39
        /*0122*/ 	.short	(.L_47 - .L_46)


	//   ....[0]....
.L_46:
        /*0124*/ 	.word	0x00000670
        /*0128*/ 	.word	0x000000ff
        /*012c*/ 	.word	0x00000000
        /*0130*/ 	.short	0x0100
        /*0132*/ 	.byte	0x04
	.zero		1


	//   ....[1]....
        /*0134*/ 	.word	0x00000680
        /*0138*/ 	.word	0x000000ff
        /*013c*/ 	.word	0x00000068
        /*0140*/ 	.short	0x0100
        /*0142*/ 	.byte	0x04
	.zero		1


	//   ....[2]....
        /*0144*/ 	.word	0x00000690
        /*0148*/ 	.word	0x000000ff
        /*014c*/ 	.word	0x00000008
        /*0150*/ 	.short	0x0100
        /*0152*/ 	.byte	0x04
	.zero		1


	//   ....[3]....
        /*0154*/ 	.word	0x000006a0
        /*0158*/ 	.word	0x000000ff
        /*015c*/ 	.word	0x00000070
        /*0160*/ 	.short	0x0100
        /*0162*/ 	.byte	0x04
	.zero		1


	//   ....[4]....
        /*0164*/ 	.word	0x000006b0
        /*0168*/ 	.word	0x000000ff
        /*016c*/ 	.word	0x00000010
        /*0170*/ 	.short	0x0100
        /*0172*/ 	.byte	0x04
	.zero		1


	//   ....[5]....
        /*0174*/ 	.word	0x000006c0
        /*0178*/ 	.word	0x000000ff
        /*017c*/ 	.word	0x00000078
        /*0180*/ 	.short	0x0100
        /*0182*/ 	.byte	0x04
	.zero		1


	//   ....[6]....
        /*0184*/ 	.word	0x000006d0
        /*0188*/ 	.word	0x000000ff
        /*018c*/ 	.word	0x00000018
        /*0190*/ 	.short	0x0100
        /*0192*/ 	.byte	0x04
	.zero		1


	//   ....[7]....
        /*0194*/ 	.word	0x000006e0
        /*0198*/ 	.word	0x000000ff
        /*019c*/ 	.word	0x00000080
        /*01a0*/ 	.short	0x0100
        /*01a2*/ 	.byte	0x04
	.zero		1


	//   ....[8]....
        /*01a4*/ 	.word	0x000006f0
        /*01a8*/ 	.word	0x000000ff
        /*01ac*/ 	.word	0x00000020
        /*01b0*/ 	.short	0x0100
        /*01b2*/ 	.byte	0x04
	.zero		1


	//   ....[9]....
        /*01b4*/ 	.word	0x00000700
        /*01b8*/ 	.word	0x000000ff
        /*01bc*/ 	.word	0x00000088
        /*01c0*/ 	.short	0x0100
        /*01c2*/ 	.byte	0x04
	.zero		1


	//   ....[10]....
        /*01c4*/ 	.word	0x00000710
        /*01c8*/ 	.word	0x000000ff
        /*01cc*/ 	.word	0x00000028
        /*01d0*/ 	.short	0x0100
        /*01d2*/ 	.byte	0x04
	.zero		1


	//   ....[11]....
        /*01d4*/ 	.word	0x00000720
        /*01d8*/ 	.word	0x000000ff
        /*01dc*/ 	.word	0x00000090
        /*01e0*/ 	.short	0x0100
        /*01e2*/ 	.byte	0x04
	.zero		1


	//   ....[12]....
        /*01e4*/ 	.word	0x00000730
        /*01e8*/ 	.word	0x000000ff
        /*01ec*/ 	.word	0x00000030
        /*01f0*/ 	.short	0x0100
        /*01f2*/ 	.byte	0x04
	.zero		1


	//   ....[13]....
        /*01f4*/ 	.word	0x00000740
        /*01f8*/ 	.word	0x000000ff
        /*01fc*/ 	.word	0x00000098
        /*0200*/ 	.short	0x0100
        /*0202*/ 	.byte	0x04
	.zero		1


	//   ....[14]....
        /*0204*/ 	.word	0x00000750
        /*0208*/ 	.word	0x000000ff
        /*020c*/ 	.word	0x00000038
        /*0210*/ 	.short	0x0100
        /*0212*/ 	.byte	0x04
	.zero		1


	//   ....[15]....
        /*0214*/ 	.word	0x00000760
        /*0218*/ 	.word	0x000000ff
        /*021c*/ 	.word	0x000000a0
        /*0220*/ 	.short	0x0100
        /*0222*/ 	.byte	0x04
	.zero		1


	//   ....[16]....
        /*0224*/ 	.word	0x00000770
        /*0228*/ 	.word	0x000000ff
        /*022c*/ 	.word	0x00000040
        /*0230*/ 	.short	0x0100
        /*0232*/ 	.byte	0x04
	.zero		1


	//   ....[17]....
        /*0234*/ 	.word	0x00000780
        /*0238*/ 	.word	0x000000ff
        /*023c*/ 	.word	0x000000a8
        /*0240*/ 	.short	0x0100
        /*0242*/ 	.byte	0x04
	.zero		1


	//   ....[18]....
        /*0244*/ 	.word	0x00000790
        /*0248*/ 	.word	0x000000ff
        /*024c*/ 	.word	0x00000048
        /*0250*/ 	.short	0x0100
        /*0252*/ 	.byte	0x04
	.zero		1


	//   ....[19]....
        /*0254*/ 	.word	0x000007a0
        /*0258*/ 	.word	0x000000ff
        /*025c*/ 	.word	0x000000b0
        /*0260*/ 	.short	0x0100
        /*0262*/ 	.byte	0x04
	.zero		1


	//   ....[20]....
        /*0264*/ 	.word	0x000007b0
        /*0268*/ 	.word	0x000000ff
        /*026c*/ 	.word	0x00000050
        /*0270*/ 	.short	0x0100
        /*0272*/ 	.byte	0x04
	.zero		1


	//   ....[21]....
        /*0274*/ 	.word	0x000007c0
        /*0278*/ 	.word	0x000000ff
        /*027c*/ 	.word	0x000000b8
        /*0280*/ 	.short	0x0100
        /*0282*/ 	.byte	0x04
	.zero		1


	//   ....[22]....
        /*0284*/ 	.word	0x000007d0
        /*0288*/ 	.word	0x000000ff
        /*028c*/ 	.word	0x00000058
        /*0290*/ 	.short	0x0100
        /*0292*/ 	.byte	0x04
	.zero		1


	//   ....[23]....
        /*0294*/ 	.word	0x000007e0
        /*0298*/ 	.word	0x000000ff
        /*029c*/ 	.word	0x000000c0
        /*02a0*/ 	.short	0x0100
        /*02a2*/ 	.byte	0x04
	.zero		1


	//   ....[24]....
        /*02a4*/ 	.word	0x000007f0
        /*02a8*/ 	.word	0x000000ff
        /*02ac*/ 	.word	0x00000060
        /*02b0*/ 	.short	0x0100
        /*02b2*/ 	.byte	0x04
	.zero		1


	//   ....[25]....
        /*02b4*/ 	.word	0x00000800
        /*02b8*/ 	.word	0x000000ff
        /*02bc*/ 	.word	0x000000c8
        /*02c0*/ 	.short	0x0100
        /*02c2*/ 	.byte	0x04
	.zero		1


	//   ....[26]....
        /*02c4*/ 	.word	0x00000930
        /*02c8*/ 	.word	0x000000ff
        /*02cc*/ 	.word	0x000000d0
        /*02d0*/ 	.short	0x0100
        /*02d2*/ 	.byte	0x04
	.zero		1


	//   ....[27]....
        /*02d4*/ 	.word	0x00000940
        /*02d8*/ 	.word	0x000000ff
        /*02dc*/ 	.word	0x000000f0
        /*02e0*/ 	.short	0x0100
        /*02e2*/ 	.byte	0x04
	.zero		1


	//   ....[28]....
        /*02e4*/ 	.word	0x00000950
        /*02e8*/ 	.word	0x000000ff
        /*02ec*/ 	.word	0x000000d8
        /*02f0*/ 	.short	0x0100
        /*02f2*/ 	.byte	0x04
	.zero		1


	//   ....[29]....
        /*02f4*/ 	.word	0x00000960
        /*02f8*/ 	.word	0x000000ff
        /*02fc*/ 	.word	0x000000f8
        /*0300*/ 	.short	0x0100
        /*0302*/ 	.byte	0x04
	.zero		1


	//   ....[30]....
        /*0304*/ 	.word	0x00000970
        /*0308*/ 	.word	0x000000ff
        /*030c*/ 	.word	0x000000e0
        /*0310*/ 	.short	0x0100
        /*0312*/ 	.byte	0x04
	.zero		1


	//   ....[31]....
        /*0314*/ 	.word	0x00000980
        /*0318*/ 	.word	0x000000ff
        /*031c*/ 	.word	0x00000100
        /*0320*/ 	.short	0x0100
        /*0322*/ 	.byte	0x04
	.zero		1


	//   ....[32]....
        /*0324*/ 	.word	0x00000990
        /*0328*/ 	.word	0x000000ff
        /*032c*/ 	.word	0x000000e8
        /*0330*/ 	.short	0x0100
        /*0332*/ 	.byte	0x04
	.zero		1


	//   ....[33]....
        /*0334*/ 	.word	0x000009a0
        /*0338*/ 	.word	0x000000ff
        /*033c*/ 	.word	0x00000108
        /*0340*/ 	.short	0x0100
        /*0342*/ 	.byte	0x04
	.zero		1


	//   ....[34]....
        /*0344*/ 	.word	0x00000a80
        /*0348*/ 	.word	0x000000ff
        /*034c*/ 	.word	0x00000110
        /*0350*/ 	.short	0x0100
        /*0352*/ 	.byte	0x06
	.zero		1


	//   ....[35]....
        /*0354*/ 	.word	0x00000a90
        /*0358*/ 	.word	0x000000ff
        /*035c*/ 	.word	0x00000118
        /*0360*/ 	.short	0x0100
        /*0362*/ 	.byte	0x06
	.zero		1


	//   ....[36]....
        /*0364*/ 	.word	0x00000bc0
        /*0368*/ 	.word	0x000000ff
        /*036c*/ 	.word	0x00000120
        /*0370*/ 	.short	0x0100
        /*0372*/ 	.byte	0x06
	.zero		1


	//   ....[37]....
        /*0374*/ 	.word	0x00000bd0
        /*0378*/ 	.word	0x000000ff
        /*037c*/ 	.word	0x00000130
        /*0380*/ 	.short	0x0100
        /*0382*/ 	.byte	0x06
	.zero		1


	//   ....[38]....
        /*0384*/ 	.word	0x00000be0
        /*0388*/ 	.word	0x000000ff
        /*038c*/ 	.word	0x00000128
        /*0390*/ 	.short	0x0100
        /*0392*/ 	.byte	0x06
	.zero		1


	//   ....[39]....
        /*0394*/ 	.word	0x00000bf0
        /*0398*/ 	.word	0x000000ff
        /*039c*/ 	.word	0x00000138
        /*03a0*/ 	.short	0x0100
        /*03a2*/ 	.byte	0x06
	.zero		1


	//   ....[40]....
        /*03a4*/ 	.word	0x00000d10
        /*03a8*/ 	.word	0x000000ff
        /*03ac*/ 	.word	0x00000140
        /*03b0*/ 	.short	0x0100
        /*03b2*/ 	.byte	0x04
	.zero		1


	//   ....[41]....
        /*03b4*/ 	.word	0x00000d20
        /*03b8*/ 	.word	0x000000ff
        /*03bc*/ 	.word	0x00000160
        /*03c0*/ 	.short	0x0100
        /*03c2*/ 	.byte	0x04
	.zero		1


	//   ....[42]....
        /*03c4*/ 	.word	0x00000d30
        /*03c8*/ 	.word	0x000000ff
        /*03cc*/ 	.word	0x00000148
        /*03d0*/ 	.short	0x0100
        /*03d2*/ 	.byte	0x04
	.zero		1


	//   ....[43]....
        /*03d4*/ 	.word	0x00000d40
        /*03d8*/ 	.word	0x000000ff
        /*03dc*/ 	.word	0x00000168
        /*03e0*/ 	.short	0x0100
        /*03e2*/ 	.byte	0x04
	.zero		1


	//   ....[44]....
        /*03e4*/ 	.word	0x00000d50
        /*03e8*/ 	.word	0x000000ff
        /*03ec*/ 	.word	0x00000150
        /*03f0*/ 	.short	0x0100
        /*03f2*/ 	.byte	0x04
	.zero		1


	//   ....[45]....
        /*03f4*/ 	.word	0x00000d60
        /*03f8*/ 	.word	0x000000ff
        /*03fc*/ 	.word	0x00000170
        /*0400*/ 	.short	0x0100
        /*0402*/ 	.byte	0x04
	.zero		1


	//   ....[46]....
        /*0404*/ 	.word	0x00000d70
        /*0408*/ 	.word	0x000000ff
        /*040c*/ 	.word	0x00000158
        /*0410*/ 	.short	0x0100
        /*0412*/ 	.byte	0x04
	.zero		1


	//   ....[47]....
        /*0414*/ 	.word	0x00000d80
        /*0418*/ 	.word	0x000000ff
        /*041c*/ 	.word	0x00000178
        /*0420*/ 	.short	0x0100
        /*0422*/ 	.byte	0x04
	.zero		1


	//   ....[48]....
        /*0424*/ 	.word	0x00000e70
        /*0428*/ 	.word	0x000000ff
        /*042c*/ 	.word	0x00000180
        /*0430*/ 	.short	0x0100
        /*0432*/ 	.byte	0x04
	.zero		1


	//   ....[49]....
        /*0434*/ 	.word	0x00000e80
        /*0438*/ 	.word	0x000000ff
        /*043c*/ 	.word	0x00000190
        /*0440*/ 	.short	0x0100
        /*0442*/ 	.byte	0x04
	.zero		1


	//   ....[50]....
        /*0444*/ 	.word	0x00000e90
        /*0448*/ 	.word	0x000000ff
        /*044c*/ 	.word	0x00000188
        /*0450*/ 	.short	0x0100
        /*0452*/ 	.byte	0x04
	.zero		1


	//   ....[51]....
        /*0454*/ 	.word	0x00000ea0
        /*0458*/ 	.word	0x000000ff
        /*045c*/ 	.word	0x00000198
        /*0460*/ 	.short	0x0100
        /*0462*/ 	.byte	0x04
	.zero		1


	//   ....[52]....
        /*0464*/ 	.word	0x00000fa0
        /*0468*/ 	.word	0x000000ff
        /*046c*/ 	.word	0x000001a0
        /*0470*/ 	.short	0x0100
        /*0472*/ 	.byte	0x06
	.zero		1


	//   ....[53]....
        /*0474*/ 	.word	0x00001b20
        /*0478*/ 	.word	0x00000000
        /*047c*/ 	.word	0x00000190
        /*0480*/ 	.short	0x010a
        /*0482*/ 	.byte	0xff
	.zero		1


	//   ....[54]....
        /*0484*/ 	.word	0x00001b50
        /*0488*/ 	.word	0x00000000
        /*048c*/ 	.word	0x00000180
        /*0490*/ 	.short	0x0101
        /*0492*/ 	.byte	0xff
	.zero		1


	//   ....[55]....
        /*0494*/ 	.word	0x00001c10
        /*0498*/ 	.word	0x000000ff
        /*049c*/ 	.word	0x00000068
        /*04a0*/ 	.short	0x010a
        /*04a2*/ 	.byte	0x04
	.zero		1


	//   ....[56]....
        /*04a4*/ 	.word	0x00001cd0
        /*04a8*/ 	.word	0x000000ff
        /*04ac*/ 	.word	0x00000068
        /*04b0*/ 	.short	0x010a
        /*04b2*/ 	.byte	0x21
	.zero		1


	//   ....[57]....
        /*04b4*/ 	.word	0x00001ea0
        /*04b8*/ 	.word	0x000000ff
        /*04bc*/ 	.word	0x00000068
        /*04c0*/ 	.short	0x010a
        /*04c2*/ 	.byte	0x07
	.zero		1


	//   ....[58]....
        /*04c4*/ 	.word	0x00001fa0
        /*04c8*/ 	.word	0x000000ff
        /*04cc*/ 	.word	0x00000118
        /*04d0*/ 	.short	0x0101
        /*04d2*/ 	.byte	0x06
	.zero		1


	//   ....[59]....
        /*04d4*/ 	.word	0x00001fc0
        /*04d8*/ 	.word	0x000000ff
        /*04dc*/ 	.word	0x00000068
        /*04e0*/ 	.short	0x010a
        /*04e2*/ 	.byte	0x04
	.zero		1


	//   ....[60]....
        /*04e4*/ 	.word	0x00002040
        /*04e8*/ 	.word	0x000000ff
        /*04ec*/ 	.word	0x00000068
        /*04f0*/ 	.short	0x010a
        /*04f2*/ 	.byte	0x11
	.zero		1


	//   ....[61]....
        /*04f4*/ 	.word	0x000021d0
        /*04f8*/ 	.word	0x000000ff
        /*04fc*/ 	.word	0x00000068
        /*0500*/ 	.short	0x010a
        /*0502*/ 	.byte	0x08
	.zero		1


	//   ....[62]....
        /*0504*/ 	.word	0x00002340
        /*0508*/ 	.word	0x00000003
        /*050c*/ 	.word	0x00000120
        /*0510*/ 	.short	0x010a
        /*0512*/ 	.byte	0xff
	.zero		1


	//   ....[63]....
        /*0514*/ 	.word	0x00002490
        /*0518*/ 	.word	0x00000000
        /*051c*/ 	.word	0x00000000
        /*0520*/ 	.short	0x0101
        /*0522*/ 	.byte	0xff
	.zero		1


	//   ....[64]....
        /*0524*/ 	.word	0x00002a40
        /*0528*/ 	.word	0x000000ff
        /*052c*/ 	.word	0x00000000
        /*0530*/ 	.short	0x010a
        /*0532*/ 	.byte	0x04
	.zero		1


	//   ....[65]....
        /*0534*/ 	.word	0x00002ad0
        /*0538*/ 	.word	0x000000ff
        /*053c*/ 	.word	0x00000000
        /*0540*/ 	.short	0x010a
        /*0542*/ 	.byte	0x05
	.zero		1


	//   ....[66]....
        /*0544*/ 	.word	0x00002b60
        /*0548*/ 	.word	0x000000ff
        /*054c*/ 	.word	0x00000000
        /*0550*/ 	.short	0x010a
        /*0552*/ 	.byte	0x05
	.zero		1


	//   ....[67]....
        /*0554*/ 	.word	0x00002bf0
        /*0558*/ 	.word	0x000000ff
        /*055c*/ 	.word	0x00000000
        /*0560*/ 	.short	0x010a
        /*0562*/ 	.byte	0x05
	.zero		1


	//   ....[68]....
        /*0564*/ 	.word	0x00002c80
        /*0568*/ 	.word	0x000000ff
        /*056c*/ 	.word	0x00000000
        /*0570*/ 	.short	0x010a
        /*0572*/ 	.byte	0x05
	.zero		1


	//   ....[69]....
        /*0574*/ 	.word	0x00002d10
        /*0578*/ 	.word	0x000000ff
        /*057c*/ 	.word	0x00000000
        /*0580*/ 	.short	0x010a
        /*0582*/ 	.byte	0x05
	.zero		1


	//   ....[70]....
        /*0584*/ 	.word	0x00002da0
        /*0588*/ 	.word	0x000000ff
        /*058c*/ 	.word	0x00000000
        /*0590*/ 	.short	0x010a
        /*0592*/ 	.byte	0x05
	.zero		1


	//   ....[71]....
        /*0594*/ 	.word	0x00002e30
        /*0598*/ 	.word	0x000000ff
        /*059c*/ 	.word	0x00000000
        /*05a0*/ 	.short	0x010a
        /*05a2*/ 	.byte	0x05
	.zero		1


	//   ....[72]....
        /*05a4*/ 	.word	0x00002ec0
        /*05a8*/ 	.word	0x000000ff
        /*05ac*/ 	.word	0x00000000
        /*05b0*/ 	.short	0x010a
        /*05b2*/ 	.byte	0x05
	.zero		1


	//   ....[73]....
        /*05b4*/ 	.word	0x00002f50
        /*05b8*/ 	.word	0x000000ff
        /*05bc*/ 	.word	0x00000000
        /*05c0*/ 	.short	0x010a
        /*05c2*/ 	.byte	0x05
	.zero		1


	//   ....[74]....
        /*05c4*/ 	.word	0x00002fe0
        /*05c8*/ 	.word	0x000000ff
        /*05cc*/ 	.word	0x00000000
        /*05d0*/ 	.short	0x010a
        /*05d2*/ 	.byte	0x05
	.zero		1


	//   ....[75]....
        /*05d4*/ 	.word	0x00003070
        /*05d8*/ 	.word	0x000000ff
        /*05dc*/ 	.word	0x00000000
        /*05e0*/ 	.short	0x010a
        /*05e2*/ 	.byte	0x05
	.zero		1


	//   ....[76]....
        /*05e4*/ 	.word	0x00003110
        /*05e8*/ 	.word	0x00000000
        /*05ec*/ 	.word	0x00000000
        /*05f0*/ 	.short	0x010a
        /*05f2*/ 	.byte	0xff
	.zero		1


	//   ....[77]....
        /*05f4*/ 	.word	0x00003230
        /*05f8*/ 	.word	0x00000002
        /*05fc*/ 	.word	0x00000180
        /*0600*/ 	.short	0x010a
        /*0602*/ 	.byte	0xff
	.zero		1


	//   ....[78]....
        /*0604*/ 	.word	0x000032a0
        /*0608*/ 	.word	0x00000002
        /*060c*/ 	.word	0x00000000
        /*0610*/ 	.short	0x0101
        /*0612*/ 	.byte	0xff
	.zero		1


	//   ....[79]....
        /*0614*/ 	.word	0x000032c0
        /*0618*/ 	.word	0x000000ff
        /*061c*/ 	.word	0x00000130
        /*0620*/ 	.short	0x010a
        /*0622*/ 	.byte	0x04
	.zero		1


	//   ....[80]....
        /*0624*/ 	.word	0x000033e0
        /*0628*/ 	.word	0x00000002
        /*062c*/ 	.word	0x00000120
        /*0630*/ 	.short	0x010a
        /*0632*/ 	.byte	0xff
	.zero		1


	//   ....[81]....
        /*0634*/ 	.word	0x000034e0
        /*0638*/ 	.word	0x00000002
        /*063c*/ 	.word	0x00000000
        /*0640*/ 	.short	0x0101
        /*0642*/ 	.byte	0xff
	.zero		1


	//   ....[82]....
        /*0644*/ 	.word	0x00003570
        /*0648*/ 	.word	0x000000ff
        /*064c*/ 	.word	0x00000130
        /*0650*/ 	.short	0x0106
        /*0652*/ 	.byte	0x04
	.zero		1


	//   ....[83]....
        /*0654*/ 	.word	0x00003590
        /*0658*/ 	.word	0x000000ff
        /*065c*/ 	.word	0x00000130
        /*0660*/ 	.short	0x010a
        /*0662*/ 	.byte	0x04
	.zero		1


	//   ....[84]....
        /*0664*/ 	.word	0x00003620
        /*0668*/ 	.word	0x000000ff
        /*066c*/ 	.word	0x00000130
        /*0670*/ 	.short	0x0106
        /*0672*/ 	.byte	0x07
	.zero		1


	//   ....[85]....
        /*0674*/ 	.word	0x00003660
        /*0678*/ 	.word	0x00000000
        /*067c*/ 	.word	0x00000130
        /*0680*/ 	.short	0x010a
        /*0682*/ 	.byte	0xff
	.zero		1


	//   ....[86]....
        /*0684*/ 	.word	0x000038a0
        /*0688*/ 	.word	0x000000ff
        /*068c*/ 	.word	0x00000008
        /*0690*/ 	.short	0x010a
        /*0692*/ 	.byte	0x05
	.zero		1


	//   ....[87]....
        /*0694*/ 	.word	0x000038c0
        /*0698*/ 	.word	0x000000ff
        /*069c*/ 	.word	0x00000008
        /*06a0*/ 	.short	0x010a
        /*06a2*/ 	.byte	0x05
	.zero		1


	//   ....[88]....
        /*06a4*/ 	.word	0x00003a50
        /*06a8*/ 	.word	0x000000ff
        /*06ac*/ 	.word	0x00000008
        /*06b0*/ 	.short	0x010a
        /*06b2*/ 	.byte	0x05
	.zero		1


	//   ....[89]....
        /*06b4*/ 	.word	0x00003a70
        /*06b8*/ 	.word	0x000000ff
        /*06bc*/ 	.word	0x00000008
        /*06c0*/ 	.short	0x010a
        /*06c2*/ 	.byte	0x05
	.zero		1


	//   ....[90]....
        /*06c4*/ 	.word	0x00003b30
        /*06c8*/ 	.word	0x000000ff
        /*06cc*/ 	.word	0x00000000
        /*06d0*/ 	.short	0x0101
        /*06d2*/ 	.byte	0x04
	.zero		1


	//   ....[91]....
        /*06d4*/ 	.word	0x00003e70
        /*06d8*/ 	.word	0x00000000
        /*06dc*/ 	.word	0x00000120
        /*06e0*/ 	.short	0x010a
        /*06e2*/ 	.byte	0xff
	.zero		1


	//   ....[92]....
        /*06e4*/ 	.word	0x00003f30
        /*06e8*/ 	.word	0x00000000
        /*06ec*/ 	.word	0x00000000
        /*06f0*/ 	.short	0x0101
        /*06f2*/ 	.byte	0xff
	.zero		1


	//   ....[93]....
        /*06f4*/ 	.word	0x00003ff0
        /*06f8*/ 	.word	0x000000ff
        /*06fc*/ 	.word	0x00000000
        /*0700*/ 	.short	0x010a
        /*0702*/ 	.byte	0x04
	.zero		1


	//   ....[94]....
        /*0704*/ 	.word	0x00004000
        /*0708*/ 	.word	0x000000ff
        /*070c*/ 	.word	0x00000160
        /*0710*/ 	.short	0x010a
        /*0712*/ 	.byte	0x1f
	.zero		1


	//   ....[95]....
        /*0714*/ 	.word	0x000040b0
        /*0718*/ 	.word	0x000000ff
        /*071c*/ 	.word	0x00000000
        /*0720*/ 	.short	0x010a
        /*0722*/ 	.byte	0x05
	.zero		1


	//   ....[96]....
        /*0724*/ 	.word	0x000041e0
        /*0728*/ 	.word	0x000000ff
        /*072c*/ 	.word	0x00000000
        /*0730*/ 	.short	0x010a
        /*0732*/ 	.byte	0x04
	.zero		1


	//   ....[97]....
        /*0734*/ 	.word	0x000044e0
        /*0738*/ 	.word	0x000000ff
        /*073c*/ 	.word	0x00000000
        /*0740*/ 	.short	0x010a
        /*0742*/ 	.byte	0x04
	.zero		1


	//   ....[98]....
        /*0744*/ 	.word	0x00004570
        /*0748*/ 	.word	0x000000ff
        /*074c*/ 	.word	0x00000000
        /*0750*/ 	.short	0x010a
        /*0752*/ 	.byte	0x05
	.zero		1


	//   ....[99]....
        /*0754*/ 	.word	0x00004600
        /*0758*/ 	.word	0x000000ff
        /*075c*/ 	.word	0x00000000
        /*0760*/ 	.short	0x010a
        /*0762*/ 	.byte	0x05
	.zero		1


	//   ....[100]....
        /*0764*/ 	.word	0x000046a0
        /*0768*/ 	.word	0x00000000
        /*076c*/ 	.word	0x00000000
        /*0770*/ 	.short	0x010a
        /*0772*/ 	.byte	0xff
	.zero		1


	//   ....[101]....
        /*0774*/ 	.word	0x000046e0
        /*0778*/ 	.word	0x00000000
        /*077c*/ 	.word	0x00000000
        /*0780*/ 	.short	0x010a
        /*0782*/ 	.byte	0xff
	.zero		1


	//   ....[102]....
        /*0784*/ 	.word	0x00004750
        /*0788*/ 	.word	0x000000ff
        /*078c*/ 	.word	0x00000000
        /*0790*/ 	.short	0x0101
        /*0792*/ 	.byte	0x04
	.zero		1


	//   ....[103]....
        /*0794*/ 	.word	0x00004790
        /*0798*/ 	.word	0x000000ff
        /*079c*/ 	.word	0x000001a0
        /*07a0*/ 	.short	0x010a
        /*07a2*/ 	.byte	0x1a
	.zero		1


	//   ....[104]....
        /*07a4*/ 	.word	0x000047e0
        /*07a8*/ 	.word	0x000000ff
        /*07ac*/ 	.word	0x00000000
        /*07b0*/ 	.short	0x0101
        /*07b2*/ 	.byte	0x04
	.zero		1


	//   ....[105]....
        /*07b4*/ 	.word	0x00004cc0
        /*07b8*/ 	.word	0x00000008
        /*07bc*/ 	.word	0x00000120
        /*07c0*/ 	.short	0x010a
        /*07c2*/ 	.byte	0xff
	.zero		1


	//   ....[106]....
        /*07c4*/ 	.word	0x00004e30
        /*07c8*/ 	.word	0x00000000
        /*07cc*/ 	.word	0x00000000
        /*07d0*/ 	.short	0x0101
        /*07d2*/ 	.byte	0xff
	.zero		1


	//   ....[107]....
        /*07d4*/ 	.word	0x00005310
        /*07d8*/ 	.word	0x000000ff
        /*07dc*/ 	.word	0x00000118
        /*07e0*/ 	.short	0x010a
        /*07e2*/ 	.byte	0x15
	.zero		1


	//   ....[108]....
        /*07e4*/ 	.word	0x000054a0
        /*07e8*/ 	.word	0x000000ff
        /*07ec*/ 	.word	0x000000f0
        /*07f0*/ 	.short	0x010a
        /*07f2*/ 	.byte	0x15
	.zero		1


	//   ....[109]....
        /*07f4*/ 	.word	0x00005670
        /*07f8*/ 	.word	0x000000ff
        /*07fc*/ 	.word	0x000000d0
        /*0800*/ 	.short	0x010b
        /*0802*/ 	.byte	0x15
	.zero		1


	//   ....[110]....
        /*0804*/ 	.word	0x00005690
        /*0808*/ 	.word	0x000000ff
        /*080c*/ 	.word	0x00000000
        /*0810*/ 	.short	0x0101
        /*0812*/ 	.byte	0x04
	.zero		1


	//   ....[111]....
        /*0814*/ 	.word	0x000056a0
        /*0818*/ 	.word	0x000000ff
        /*081c*/ 	.word	0x000000f8
        /*0820*/ 	.short	0x010a
        /*0822*/ 	.byte	0x15
	.zero		1


	//   ....[112]....
        /*0824*/ 	.word	0x00005850
        /*0828*/ 	.word	0x000000ff
        /*082c*/ 	.word	0x000000d8
        /*0830*/ 	.short	0x010b
        /*0832*/ 	.byte	0x15
	.zero		1


	//   ....[113]....
        /*0834*/ 	.word	0x00005870
        /*0838*/ 	.word	0x000000ff
        /*083c*/ 	.word	0x00000000
        /*0840*/ 	.short	0x0101
        /*0842*/ 	.byte	0x04
	.zero		1


	//   ....[114]....
        /*0844*/ 	.word	0x00005880
        /*0848*/ 	.word	0x000000ff
        /*084c*/ 	.word	0x00000100
        /*0850*/ 	.short	0x010a
        /*0852*/ 	.byte	0x15
	.zero		1


	//   ....[115]....
        /*0854*/ 	.word	0x00005a50
        /*0858*/ 	.word	0x000000ff
        /*085c*/ 	.word	0x000000e0
        /*0860*/ 	.short	0x010b
        /*0862*/ 	.byte	0x15
	.zero		1


	//   ....[116]....
        /*0864*/ 	.word	0x00005a70
        /*0868*/ 	.word	0x000000ff
        /*086c*/ 	.word	0x00000000
        /*0870*/ 	.short	0x0101
        /*0872*/ 	.byte	0x04
	.zero		1


	//   ....[117]....
        /*0874*/ 	.word	0x00005a80
        /*0878*/ 	.word	0x000000ff
        /*087c*/ 	.word	0x00000108
        /*0880*/ 	.short	0x010a
        /*0882*/ 	.byte	0x15
	.zero		1


	//   ....[118]....
        /*0884*/ 	.word	0x00005cd0
        /*0888*/ 	.word	0x000000ff
        /*088c*/ 	.word	0x000000e8
        /*0890*/ 	.short	0x010b
        /*0892*/ 	.byte	0x15
	.zero		1


	//   ....[119]....
        /*0894*/ 	.word	0x00005ce0
        /*0898*/ 	.word	0x000000ff
        /*089c*/ 	.word	0x00000000
        /*08a0*/ 	.short	0x0101
        /*08a2*/ 	.byte	0x34
	.zero		1


	//   ....[120]....
        /*08a4*/ 	.word	0x00005d10
        /*08a8*/ 	.word	0x000000ff
        /*08ac*/ 	.word	0x000000f0
        /*08b0*/ 	.short	0x010a
        /*08b2*/ 	.byte	0x15
	.zero		1


	//   ....[121]....
        /*08b4*/ 	.word	0x00005d30
        /*08b8*/ 	.word	0x000000ff
        /*08bc*/ 	.word	0x000000f8
        /*08c0*/ 	.short	0x010a
        /*08c2*/ 	.byte	0x15
	.zero		1


	//   ....[122]....
        /*08c4*/ 	.word	0x00005d50
        /*08c8*/ 	.word	0x000000ff
        /*08cc*/ 	.word	0x00000100
        /*08d0*/ 	.short	0x010a
        /*08d2*/ 	.byte	0x15
	.zero		1


	//   ....[123]....
        /*08d4*/ 	.word	0x00005d90
        /*08d8*/ 	.word	0x00000000
        /*08dc*/ 	.word	0x00000108
        /*08e0*/ 	.short	0x010a
        /*08e2*/ 	.byte	0xff
	.zero		1


	//   ....[124]....
        /*08e4*/ 	.word	0x000060d0
        /*08e8*/ 	.word	0x00000003
        /*08ec*/ 	.word	0x00000120
        /*08f0*/ 	.short	0x010a
        /*08f2*/ 	.byte	0xff
	.zero		1


	//   ....[125]....
        /*08f4*/ 	.word	0x00006250
        /*08f8*/ 	.word	0x00000000
        /*08fc*/ 	.word	0x00000000
        /*0900*/ 	.short	0x0101
        /*0902*/ 	.byte	0xff
	.zero		1


	//   ....[126]....
        /*0904*/ 	.word	0x00006d90
        /*0908*/ 	.word	0x000000ff
        /*090c*/ 	.word	0x000000d0
        /*0910*/ 	.short	0x010a
        /*0912*/ 	.byte	0x2b
	.zero		1


	//   ....[127]....
        /*0914*/ 	.word	0x00006dd0
        /*0918*/ 	.word	0x00000035
        /*091c*/ 	.word	0x00000140
        /*0920*/ 	.short	0x010a
        /*0922*/ 	.byte	0xff
	.zero		1


	//   ....[128]....
        /*0924*/ 	.word	0x00006ee0
        /*0928*/ 	.word	0x000000ff
        /*092c*/ 	.word	0x000000d0
        /*0930*/ 	.short	0x010a
        /*0932*/ 	.byte	0x2b
	.zero		1


	//   ....[129]....
        /*0934*/ 	.word	0x00006fb0
        /*0938*/ 	.word	0x00000035
        /*093c*/ 	.word	0x00000140
        /*0940*/ 	.short	0x010a
        /*0942*/ 	.byte	0xff
	.zero		1


	//   ....[130]....
        /*0944*/ 	.word	0x00007770
        /*0948*/ 	.word	0x00000000
        /*094c*/ 	.word	0x00000000
        /*0950*/ 	.short	0x0101
        /*0952*/ 	.byte	0xff
	.zero		1


	//   ....[131]....
        /*0954*/ 	.word	0x00007780
        /*0958*/ 	.word	0x00000002
        /*095c*/ 	.word	0x000000d0
        /*0960*/ 	.short	0x010a
        /*0962*/ 	.byte	0xff
	.zero		1


	//   ....[132]....
        /*0964*/ 	.word	0x00007840
        /*0968*/ 	.word	0x00000002
        /*096c*/ 	.word	0x000000d0
        /*0970*/ 	.short	0x010a
        /*0972*/ 	.byte	0xff
	.zero		1


	//   ....[133]....
        /*0974*/ 	.word	0x00008040
        /*0978*/ 	.word	0x00000000
        /*097c*/ 	.word	0x00000000
        /*0980*/ 	.short	0x0101
        /*0982*/ 	.byte	0xff
	.zero		1


	//   ....[134]....
        /*0984*/ 	.word	0x00008060
        /*0988*/ 	.word	0x00000002
        /*098c*/ 	.word	0x000000d0
        /*0990*/ 	.short	0x010a
        /*0992*/ 	.byte	0xff
	.zero		1


	//   ....[135]....
        /*0994*/ 	.word	0x00008110
        /*0998*/ 	.word	0x00000002
        /*099c*/ 	.word	0x000000d0
        /*09a0*/ 	.short	0x010a
        /*09a2*/ 	.byte	0xff
	.zero		1


	//   ....[136]....
        /*09a4*/ 	.word	0x00008910
        /*09a8*/ 	.word	0x00000000
        /*09ac*/ 	.word	0x00000000
        /*09b0*/ 	.short	0x0101
        /*09b2*/ 	.byte	0xff
	.zero		1


	//   ....[137]....
        /*09b4*/ 	.word	0x00008930
        /*09b8*/ 	.word	0x00000003
        /*09bc*/ 	.word	0x000000d0
        /*09c0*/ 	.short	0x010a
        /*09c2*/ 	.byte	0xff
	.zero		1


	//   ....[138]....
        /*09c4*/ 	.word	0x000089e0
        /*09c8*/ 	.word	0x00000003
        /*09cc*/ 	.word	0x000000d0
        /*09d0*/ 	.short	0x010a
        /*09d2*/ 	.byte	0xff
	.zero		1


	//   ....[139]....
        /*09d4*/ 	.word	0x00008c90
        /*09d8*/ 	.word	0x00000035
        /*09dc*/ 	.word	0x00000000
        /*09e0*/ 	.short	0x0101
        /*09e2*/ 	.byte	0xff
	.zero		1


	//   ....[140]....
        /*09e4*/ 	.word	0x00009230
        /*09e8*/ 	.word	0x00000000
        /*09ec*/ 	.word	0x00000000
        /*09f0*/ 	.short	0x0101
        /*09f2*/ 	.byte	0xff
	.zero		1


	//   ....[141]....
        /*09f4*/ 	.word	0x000094c0
        /*09f8*/ 	.word	0x000000ff
        /*09fc*/ 	.word	0x00000000
        /*0a00*/ 	.short	0x0101
        /*0a02*/ 	.byte	0x04
	.zero		1


	//   ....[142]....
        /*0a04*/ 	.word	0x000094e0
        /*0a08*/ 	.word	0x00000000
        /*0a0c*/ 	.word	0x00000190
        /*0a10*/ 	.short	0x010a
        /*0a12*/ 	.byte	0xff
	.zero		1


	//   ....[143]....
        /*0a14*/ 	.word	0x00009540
        /*0a18*/ 	.word	0x00000000
        /*0a1c*/ 	.word	0x00000068
        /*0a20*/ 	.short	0x010a
        /*0a22*/ 	.byte	0xff
	.zero		1


	//   ....[144]....
        /*0a24*/ 	.word	0x000095a0
        /*0a28*/ 	.word	0x00000000
        /*0a2c*/ 	.word	0x00000068
        /*0a30*/ 	.short	0x010a
        /*0a32*/ 	.byte	0xff
	.zero		1


	//   ....[145]....
        /*0a34*/ 	.word	0x000095f0
        /*0a38*/ 	.word	0x00000003
        /*0a3c*/ 	.word	0x00000120
        /*0a40*/ 	.short	0x010a
        /*0a42*/ 	.byte	0xff
	.zero		1


	//   ....[146]....
        /*0a44*/ 	.word	0x00009650
        /*0a48*/ 	.word	0x00000000
        /*0a4c*/ 	.word	0x00000000
        /*0a50*/ 	.short	0x010a
        /*0a52*/ 	.byte	0xff
	.zero		1


	//   ....[147]....
        /*0a54*/ 	.word	0x000096b0
        /*0a58*/ 	.word	0x00000000
        /*0a5c*/ 	.word	0x00000000
        /*0a60*/ 	.short	0x010a
        /*0a62*/ 	.byte	0xff
	.zero		1


	//   ....[148]....
        /*0a64*/ 	.word	0x00009710
        /*0a68*/ 	.word	0x00000000
        /*0a6c*/ 	.word	0x00000000
        /*0a70*/ 	.short	0x010a
        /*0a72*/ 	.byte	0xff
	.zero		1


	//   ....[149]....
        /*0a74*/ 	.word	0x00009770
        /*0a78*/ 	.word	0x00000000
        /*0a7c*/ 	.word	0x00000000
        /*0a80*/ 	.short	0x010a
        /*0a82*/ 	.byte	0xff
	.zero		1


	//   ....[150]....
        /*0a84*/ 	.word	0x000097d0
        /*0a88*/ 	.word	0x00000000
        /*0a8c*/ 	.word	0x00000000
        /*0a90*/ 	.short	0x010a
        /*0a92*/ 	.byte	0xff
	.zero		1


	//   ....[151]....
        /*0a94*/ 	.word	0x00009830
        /*0a98*/ 	.word	0x00000000
        /*0a9c*/ 	.word	0x00000000
        /*0aa0*/ 	.short	0x010a
        /*0aa2*/ 	.byte	0xff
	.zero		1


	//   ....[152]....
        /*0aa4*/ 	.word	0x00009890
        /*0aa8*/ 	.word	0x00000000
        /*0aac*/ 	.word	0x00000000
        /*0ab0*/ 	.short	0x010a
        /*0ab2*/ 	.byte	0xff
	.zero		1


	//   ....[153]....
        /*0ab4*/ 	.word	0x000098f0
        /*0ab8*/ 	.word	0x00000000
        /*0abc*/ 	.word	0x00000000
        /*0ac0*/ 	.short	0x010a
        /*0ac2*/ 	.byte	0xff
	.zero		1


	//   ....[154]....
        /*0ac4*/ 	.word	0x00009950
        /*0ac8*/ 	.word	0x00000000
        /*0acc*/ 	.word	0x00000000
        /*0ad0*/ 	.short	0x010a
        /*0ad2*/ 	.byte	0xff
	.zero		1


	//   ....[155]....
        /*0ad4*/ 	.word	0x000099b0
        /*0ad8*/ 	.word	0x00000000
        /*0adc*/ 	.word	0x00000000
        /*0ae0*/ 	.short	0x010a
        /*0ae2*/ 	.byte	0xff
	.zero		1


	//   ....[156]....
        /*0ae4*/ 	.word	0x00009a10
        /*0ae8*/ 	.word	0x00000000
        /*0aec*/ 	.word	0x00000000
        /*0af0*/ 	.short	0x010a
        /*0af2*/ 	.byte	0xff
	.zero		1


	//   ....[157]....
        /*0af4*/ 	.word	0x00009a70
        /*0af8*/ 	.word	0x00000000
        /*0afc*/ 	.word	0x00000000
        /*0b00*/ 	.short	0x010a
        /*0b02*/ 	.byte	0xff
	.zero		1


	//   ....[158]....
        /*0b04*/ 	.word	0x00009ac0
        /*0b08*/ 	.word	0x00000002
        /*0b0c*/ 	.word	0x00000180
        /*0b10*/ 	.short	0x010a
        /*0b12*/ 	.byte	0xff
	.zero		1


	//   ....[159]....
        /*0b14*/ 	.word	0x00009b20
        /*0b18*/ 	.word	0x00000002
        /*0b1c*/ 	.word	0x00000130
        /*0b20*/ 	.short	0x010a
        /*0b22*/ 	.byte	0xff
	.zero		1


	//   ....[160]....
        /*0b24*/ 	.word	0x00009b70
        /*0b28*/ 	.word	0x00000002
        /*0b2c*/ 	.word	0x00000120
        /*0b30*/ 	.short	0x010a
        /*0b32*/ 	.byte	0xff
	.zero		1


	//   ....[161]....
        /*0b34*/ 	.word	0x00009bd0
        /*0b38*/ 	.word	0x00000000
        /*0b3c*/ 	.word	0x00000130
        /*0b40*/ 	.short	0x010a
        /*0b42*/ 	.byte	0xff
	.zero		1


	//   ....[162]....
        /*0b44*/ 	.word	0x00009c30
        /*0b48*/ 	.word	0x00000005
        /*0b4c*/ 	.word	0x00000008
        /*0b50*/ 	.short	0x010a
        /*0b52*/ 	.byte	0xff
	.zero		1


	//   ....[163]....
        /*0b54*/ 	.word	0x00009d10
        /*0b58*/ 	.word	0x00000000
        /*0b5c*/ 	.word	0x00000008
        /*0b60*/ 	.short	0x010a
        /*0b62*/ 	.byte	0xff
	.zero		1


	//   ....[164]....
        /*0b64*/ 	.word	0x00009d60
        /*0b68*/ 	.word	0x00000000
        /*0b6c*/ 	.word	0x00000120
        /*0b70*/ 	.short	0x010a
        /*0b72*/ 	.byte	0xff
	.zero		1


	//   ....[165]....
        /*0b74*/ 	.word	0x00009dc0
        /*0b78*/ 	.word	0x00000000
        /*0b7c*/ 	.word	0x00000160
        /*0b80*/ 	.short	0x010a
        /*0b82*/ 	.byte	0xff
	.zero		1


	//   ....[166]....
        /*0b84*/ 	.word	0x00009e20
        /*0b88*/ 	.word	0x00000000
        /*0b8c*/ 	.word	0x00000000
        /*0b90*/ 	.short	0x010a
        /*0b92*/ 	.byte	0xff
	.zero		1


	//   ....[167]....
        /*0b94*/ 	.word	0x00009e80
        /*0b98*/ 	.word	0x00000000
        /*0b9c*/ 	.word	0x00000000
        /*0ba0*/ 	.short	0x010a
        /*0ba2*/ 	.byte	0xff
	.zero		1


	//   ....[168]....
        /*0ba4*/ 	.word	0x00009ee0
        /*0ba8*/ 	.word	0x00000000
        /*0bac*/ 	.word	0x00000000
        /*0bb0*/ 	.short	0x010a
        /*0bb2*/ 	.byte	0xff
	.zero		1


	//   ....[169]....
        /*0bb4*/ 	.word	0x00009f40
        /*0bb8*/ 	.word	0x00000000
        /*0bbc*/ 	.word	0x00000000
        /*0bc0*/ 	.short	0x010a
        /*0bc2*/ 	.byte	0xff
	.zero		1


	//   ....[170]....
        /*0bc4*/ 	.word	0x00009fa0
        /*0bc8*/ 	.word	0x00000000
        /*0bcc*/ 	.word	0x000001a0
        /*0bd0*/ 	.short	0x010a
        /*0bd2*/ 	.byte	0xff
	.zero		1


	//   ....[171]....
        /*0bd4*/ 	.word	0x00009ff0
        /*0bd8*/ 	.word	0x00000008
        /*0bdc*/ 	.word	0x00000120
        /*0be0*/ 	.short	0x010a
        /*0be2*/ 	.byte	0xff
	.zero		1


	//   ....[172]....
        /*0be4*/ 	.word	0x0000a050
        /*0be8*/ 	.word	0x00000000
        /*0bec*/ 	.word	0x00000118
        /*0bf0*/ 	.short	0x010a
        /*0bf2*/ 	.byte	0xff
	.zero		1


	//   ....[173]....
        /*0bf4*/ 	.word	0x0000a0b0
        /*0bf8*/ 	.word	0x00000000
        /*0bfc*/ 	.word	0x000000f0
        /*0c00*/ 	.short	0x010a
        /*0c02*/ 	.byte	0xff
	.zero		1


	//   ....[174]....
        /*0c04*/ 	.word	0x0000a110
        /*0c08*/ 	.word	0x00000000
        /*0c0c*/ 	.word	0x000000f8
        /*0c10*/ 	.short	0x010a
        /*0c12*/ 	.byte	0xff
	.zero		1


	//   ....[175]....
        /*0c14*/ 	.word	0x0000a170
        /*0c18*/ 	.word	0x00000000
        /*0c1c*/ 	.word	0x00000100
        /*0c20*/ 	.short	0x010a
        /*0c22*/ 	.byte	0xff
	.zero		1


	//   ....[176]....
        /*0c24*/ 	.word	0x0000a1d0
        /*0c28*/ 	.word	0x00000000
        /*0c2c*/ 	.word	0x00000108
        /*0c30*/ 	.short	0x010a
        /*0c32*/ 	.byte	0xff
	.zero		1


	//   ....[177]....
        /*0c34*/ 	.word	0x0000a230
        /*0c38*/ 	.word	0x00000000
        /*0c3c*/ 	.word	0x000000f0
        /*0c40*/ 	.short	0x010a
        /*0c42*/ 	.byte	0xff
	.zero		1


	//   ....[178]....
        /*0c44*/ 	.word	0x0000a290
        /*0c48*/ 	.word	0x00000000
        /*0c4c*/ 	.word	0x000000f8
        /*0c50*/ 	.short	0x010a
        /*0c52*/ 	.byte	0xff
	.zero		1


	//   ....[179]....
        /*0c54*/ 	.word	0x0000a2f0
        /*0c58*/ 	.word	0x00000000
        /*0c5c*/ 	.word	0x00000100
        /*0c60*/ 	.short	0x010a
        /*0c62*/ 	.byte	0xff
	.zero		1


	//   ....[180]....
        /*0c64*/ 	.word	0x0000a340
        /*0c68*/ 	.word	0x00000003
        /*0c6c*/ 	.word	0x00000120
        /*0c70*/ 	.short	0x010a
        /*0c72*/ 	.byte	0xff
	.zero		1


	//   ....[181]....
        /*0c74*/ 	.word	0x0000a3a0
        /*0c78*/ 	.word	0x00000002
        /*0c7c*/ 	.word	0x000000d0
        /*0c80*/ 	.short	0x010a
        /*0c82*/ 	.byte	0xff
	.zero		1


	//   ....[182]....
        /*0c84*/ 	.word	0x0000a3f0
        /*0c88*/ 	.word	0x00000035
        /*0c8c*/ 	.word	0x00000140
        /*0c90*/ 	.short	0x010a
        /*0c92*/ 	.byte	0xff
	.zero		1


	//   ....[183]....
        /*0c94*/ 	.word	0x0000a440
        /*0c98*/ 	.word	0x00000002
        /*0c9c*/ 	.word	0x000000d0
        /*0ca0*/ 	.short	0x010a
        /*0ca2*/ 	.byte	0xff
	.zero		1


	//   ....[184]....
        /*0ca4*/ 	.word	0x0000a490
        /*0ca8*/ 	.word	0x00000002
        /*0cac*/ 	.word	0x000000d0
        /*0cb0*/ 	.short	0x010a
        /*0cb2*/ 	.byte	0xff
	.zero		1


	//   ....[185]....
        /*0cb4*/ 	.word	0x0000a4e0
        /*0cb8*/ 	.word	0x00000003
        /*0cbc*/ 	.word	0x000000d0
        /*0cc0*/ 	.short	0x010a
        /*0cc2*/ 	.byte	0xff
	.zero		1


	//----- nvinfo : EIATTR_NUM_MBARRIERS
	.align		4
.L_47:
        /*0cc4*/ 	.byte	0x03, 0x38
        /*0cc6*/ 	.short	0x0035


	//----- nvinfo : EIATTR_EXIT_INSTR_OFFSETS
	.align		4
        /*0cc8*/ 	.byte	0x04, 0x1c
        /*0cca*/ 	.short	(.L_49 - .L_48)


	//   ....[0]....
.L_48:
        /*0ccc*/ 	.word	0x00003140


	//   ....[1]....
        /*0cd0*/ 	.word	0x00003630


	//   ....[2]....
        /*0cd4*/ 	.word	0x00003690


	//   ....[3]....
        /*0cd8*/ 	.word	0x00004a10


	//   ....[4]....
        /*0cdc*/ 	.word	0x00005dc0


	//   ....[5]....
        /*0ce0*/ 	.word	0x00005e00


	//   ....[6]....
        /*0ce4*/ 	.word	0x000093b0


	//   ....[7]....
        /*0ce8*/ 	.word	0x00009430


	//   ....[8]....
        /*0cec*/ 	.word	0x00009460


	//   ....[9]....
        /*0cf0*/ 	.word	0x000094d0


	//----- nvinfo : EIATTR_MAX_THREADS
	.align		4
.L_49:
        /*0cf4*/ 	.byte	0x04, 0x05
        /*0cf6*/ 	.short	(.L_51 - .L_50)
.L_50:
        /*0cf8*/ 	.word	0x00000100
        /*0cfc*/ 	.word	0x00000001
        /*0d00*/ 	.word	0x00000001


	//----- nvinfo : EIATTR_CRS_STACK_SIZE
	.align		4
.L_51:
        /*0d04*/ 	.byte	0x04, 0x1e
        /*0d06*/ 	.short	(.L_53 - .L_52)
.L_52:
        /*0d08*/ 	.word	0x00000000


	//----- nvinfo : EIATTR_CBANK_PARAM_SIZE
	.align		4
.L_53:
        /*0d0c*/ 	.byte	0x03, 0x19
        /*0d0e*/ 	.short	0x0800


	//----- nvinfo : EIATTR_PARAM_CBANK
	.align		4
        /*0d10*/ 	.byte	0x04, 0x0a
        /*0d12*/ 	.short	(.L_55 - .L_54)
	.align		4
.L_54:
        /*0d14*/ 	.word	index@(.nv.constant0._ZN7cutlass13device_kernelINS_4gemm6kernel13GemmUniversalIN4cute5tupleIJiiiiEEENS1_10collective13CollectiveMmaINS1_35MainloopSm100TmaUmmaWarpSpecializedILi13ELi2ELi4ENS5_IJNS4_1CILi4EEENSA_ILi1EEESC_EEEEENS5_IJNSA_ILi128EEESF_NSA_ILi64EEEEEENS_6half_tENS5_IJlSC_lEEESI_SJ_NS4_8TiledMMAINS4_8MMA_AtomIJNS4_26SM100_MMA_F16BF16_2x1SM_SSISI_SI_fLi128ELi128ELNS4_4UMMA5MajorE0ELSO_0ELNSN_7ScaleInE0ELSP_0EEEEEENS4_6LayoutINS5_IJSC_SC_SC_EEENS5_IJNSA_ILi0EEESU_SU_EEEEENS5_IJNS4_10UnderscoreESX_SX_EEEEENS4_18SM100_TMA_2SM_LOADENS4_14ComposedLayoutINS4_7SwizzleILi3ELi4ELi3EEENS4_18smem_ptr_flag_bitsILi16EEENSS_INS5_IJNSA_ILi8EEESG_EEENS5_IJSG_SC_EEEEEEEvNS4_8identityENS4_28SM100_TMA_2SM_LOAD_MULTICASTES1A_vS1B_EENS_8epilogue10collective18CollectiveEpilogueINS1E_23Sm100TmaWarpSpecializedILi4ELi2ELi16ELb1ELb0EEEJNS5_IJSG_SF_SG_EEENS5_IJNSS_ISG_SC_EENSS_INS5_IJNSA_ILi16EEENSA_ILi2EEEEEENS5_IJSC_SG_EEEEEEEESI_SJ_SI_SJ_NS1E_6fusion15FusionCallbacksIS1I_NS1R_17LinearCombinationISI_fSI_fLNS_15FloatRoundStyleE2EEES1J_S1Q_JEEENS4_5SM1004TMEM4LOAD26SM100_TMEM_LOAD_32dp32b16xENS4_13SM90_TMA_LOADENS11_INS12_ILi1ELi4ELi3EEES15_NSS_INS5_IJS16_S1L_EEENS5_IJS1L_SC_EEEEEEENS4_39AutoVectorizingCopyWithAssumedAlignmentILi128EEENS4_14SM90_TMA_STOREES26_S28_S28_EEEvvEEEEvNT_6ParamsE)
        /*0d18*/ 	.short	0x0380
        /*0d1a*/ 	.short	0x0800


	//----- nvinfo : EIATTR_SW_WAR
	.align		4
.L_55:
        /*0d1c*/ 	.byte	0x04, 0x36
        /*0d1e*/ 	.short	(.L_57 - .L_56)
.L_56:
        /*0d20*/ 	.word	0x00000008
.L_57:


//--------------------- .nv.callgraph             --------------------------
	.section	.nv.callgraph,"",@"SHT_CUDA_CALLGRAPH"
	.align	4
	.sectionentsize	8
	.align		4
        /*0000*/ 	.word	0x00000000
	.align		4
        /*0004*/ 	.word	0xffffffff
	.align		4
        /*0008*/ 	.word	index@(_ZN7cutlass13device_kernelINS_4gemm6kernel13GemmUniversalIN4cute5tupleIJiiiiEEENS1_10collective13CollectiveMmaINS1_35MainloopSm100TmaUmmaWarpSpecializedILi13ELi2ELi4ENS5_IJNS4_1CILi4EEENSA_ILi1EEESC_EEEEENS5_IJNSA_ILi128EEESF_NSA_ILi64EEEEEENS_6half_tENS5_IJlSC_lEEESI_SJ_NS4_8TiledMMAINS4_8MMA_AtomIJNS4_26SM100_MMA_F16BF16_2x1SM_SSISI_SI_fLi128ELi128ELNS4_4UMMA5MajorE0ELSO_0ELNSN_7ScaleInE0ELSP_0EEEEEENS4_6LayoutINS5_IJSC_SC_SC_EEENS5_IJNSA_ILi0EEESU_SU_EEEEENS5_IJNS4_10UnderscoreESX_SX_EEEEENS4_18SM100_TMA_2SM_LOADENS4_14ComposedLayoutINS4_7SwizzleILi3ELi4ELi3EEENS4_18smem_ptr_flag_bitsILi16EEENSS_INS5_IJNSA_ILi8EEESG_EEENS5_IJSG_SC_EEEEEEEvNS4_8identityENS4_28SM100_TMA_2SM_LOAD_MULTICASTES1A_vS1B_EENS_8epilogue10collective18CollectiveEpilogueINS1E_23Sm100TmaWarpSpecializedILi4ELi2ELi16ELb1ELb0EEEJNS5_IJSG_SF_SG_EEENS5_IJNSS_ISG_SC_EENSS_INS5_IJNSA_ILi16EEENSA_ILi2EEEEEENS5_IJSC_SG_EEEEEEEESI_SJ_SI_SJ_NS1E_6fusion15FusionCallbacksIS1I_NS1R_17LinearCombinationISI_fSI_fLNS_15FloatRoundStyleE2EEES1J_S1Q_JEEENS4_5SM1004TMEM4LOAD26SM100_TMEM_LOAD_32dp32b16xENS4_13SM90_TMA_LOADENS11_INS12_ILi1ELi4ELi3EEES15_NSS_INS5_IJS16_S1L_EEENS5_IJS1L_SC_EEEEEEENS4_39AutoVectorizingCopyWithAssumedAlignmentILi128EEENS4_14SM90_TMA_STOREES26_S28_S28_EEEvvEEEEvNT_6ParamsE)
	.align		4
        /*000c*/ 	.word	index@(__assertfail)
	.align		4
        /*0010*/ 	.word	0x00000000
	.align		4
        /*0014*/ 	.word	0xfffffffe
	.align		4
        /*0018*/ 	.word	0x00000000
	.align		4
        /*001c*/ 	.word	0xfffffffd
	.align		4
        /*0020*/ 	.word	0x00000000
	.align		4
        /*0024*/ 	.word	0xfffffffc


//--------------------- .nv.constant4             --------------------------
	.section	.nv.constant4,"a",@progbits
	.align	8
	.align		8
.nv.constant4:
        /*0000*/ 	.dword	__assertfail
	.align		8
        /*0008*/ 	.dword	__unnamed_1
	.align		8
        /*0010*/ 	.dword	__unnamed_2
	.align		8
        /*0018*/ 	.dword	_ZN40_INTERNAL_a73ea387_4_k_cu_f47e2dba_370094cuda3std3__45__cpo5beginE
	.align		8
        /*0020*/ 	.dword	_ZN40_INTERNAL_a73ea387_4_k_cu_f47e2dba_370094cuda3std3__45__cpo3endE
	.align		8
        /*0028*/ 	.dword	_ZN40_INTERNAL_a73ea387_4_k_cu_f47e2dba_370094cuda3std3__45__cpo6cbeginE
	.align		8
        /*0030*/ 	.dword	_ZN40_INTERNAL_a73ea387_4_k_cu_f47e2dba_370094cuda3std3__45__cpo4cendE
	.align		8
        /*0038*/ 	.dword	_ZN40_INTERNAL_a73ea387_4_k_cu_f47e2dba_370094cuda3std3__442_GLOBAL__N__a73ea387_4_k_cu_f47e2dba_370096ignoreE
	.align		8
        /*0040*/ 	.dword	_ZN40_INTERNAL_a73ea387_4_k_cu_f47e2dba_370094cuda3std3__419piecewise_constructE
	.align		8
        /*0048*/ 	.dword	_ZN40_INTERNAL_a73ea387_4_k_cu_f47e2dba_370094cuda3std3__48in_placeE
	.align		8
        /*0050*/ 	.dword	_ZN40_INTERNAL_a73ea387_4_k_cu_f47e2dba_370094cuda3std6ranges3__45__cpo4swapE
	.align		8
        /*0058*/ 	.dword	_ZN40_INTERNAL_a73ea387_4_k_cu_f47e2dba_370094cuda3std6ranges3__45__cpo9iter_moveE
	.align		8
        /*0060*/ 	.dword	_ZN40_INTERNAL_a73ea387_4_k_cu_f47e2dba_370094cute7productE
	.align		8
        /*0068*/ 	.dword	_ZN40_INTERNAL_a73ea387_4_k_cu_f47e2dba_370094cute1_E
	.align		8
        /*0070*/ 	.dword	$str$25
	.align		8
        /*0078*/ 	.dword	$str$26
	.align		8
        /*0080*/ 	.dword	$str$27
	.align		8
        /*0088*/ 	.dword	$str$28


//--------------------- .text._ZN7cutlass13device_kernelINS_4gemm6kernel13GemmUniversalIN4cute5tupleIJiiiiEEENS1_10collective13CollectiveMmaINS1_35MainloopSm100TmaUmmaWarpSpecializedILi13ELi2ELi4ENS5_IJNS4_1CILi4EEENSA_ILi1EEESC_EEEEENS5_IJNSA_ILi128EEESF_NSA_ILi64EEEEEENS_6half_tENS5_IJlSC_lEEESI_SJ_NS4_8TiledMMAINS4_8MMA_AtomIJNS4_26SM100_MMA_F16BF16_2x1SM_SSISI_SI_fLi128ELi128ELNS4_4UMMA5MajorE0ELSO_0ELNSN_7ScaleInE0ELSP_0EEEEEENS4_6LayoutINS5_IJSC_SC_SC_EEENS5_IJNSA_ILi0EEESU_SU_EEEEENS5_IJNS4_10UnderscoreESX_SX_EEEEENS4_18SM100_TMA_2SM_LOADENS4_14ComposedLayoutINS4_7SwizzleILi3ELi4ELi3EEENS4_18smem_ptr_flag_bitsILi16EEENSS_INS5_IJNSA_ILi8EEESG_EEENS5_IJSG_SC_EEEEEEEvNS4_8identityENS4_28SM100_TMA_2SM_LOAD_MULTICASTES1A_vS1B_EENS_8epilogue10collective18CollectiveEpilogueINS1E_23Sm100TmaWarpSpecializedILi4ELi2ELi16ELb1ELb0EEEJNS5_IJSG_SF_SG_EEENS5_IJNSS_ISG_SC_EENSS_INS5_IJNSA_ILi16EEENSA_ILi2EEEEEENS5_IJSC_SG_EEEEEEEESI_SJ_SI_SJ_NS1E_6fusion15FusionCallbacksIS1I_NS1R_17LinearCombinationISI_fSI_fLNS_15FloatRoundStyleE2EEES1J_S1Q_JEEENS4_5SM1004TMEM4LOAD26SM100_TMEM_LOAD_32dp32b16xENS4_13SM90_TMA_LOADENS11_INS12_ILi1ELi4ELi3EEES15_NSS_INS5_IJS16_S1L_EEENS5_IJS1L_SC_EEEEEEENS4_39AutoVectorizingCopyWithAssumedAlignmentILi128EEENS4_14SM90_TMA_STOREES26_S28_S28_EEEvvEEEEvNT_6ParamsE --------------------------
	.section	.text._ZN7cutlass13device_kernelINS_4gemm6kernel13GemmUniversalIN4cute5tupleIJiiiiEEENS1_10collective13CollectiveMmaINS1_35MainloopSm100TmaUmmaWarpSpecializedILi13ELi2ELi4ENS5_IJNS4_1CILi4EEENSA_ILi1EEESC_EEEEENS5_IJNSA_ILi128EEESF_NSA_ILi64EEEEEENS_6half_tENS5_IJlSC_lEEESI_SJ_NS4_8TiledMMAINS4_8MMA_AtomIJNS4_26SM100_MMA_F16BF16_2x1SM_SSISI_SI_fLi128ELi128ELNS4_4UMMA5MajorE0ELSO_0ELNSN_7ScaleInE0ELSP_0EEEEEENS4_6LayoutINS5_IJSC_SC_SC_EEENS5_IJNSA_ILi0EEESU_SU_EEEEENS5_IJNS4_10UnderscoreESX_SX_EEEEENS4_18SM100_TMA_2SM_LOADENS4_14ComposedLayoutINS4_7SwizzleILi3ELi4ELi3EEENS4_18smem_ptr_flag_bitsILi16EEENSS_INS5_IJNSA_ILi8EEESG_EEENS5_IJSG_SC_EEEEEEEvNS4_8identityENS4_28SM100_TMA_2SM_LOAD_MULTICASTES1A_vS1B_EENS_8epilogue10collective18CollectiveEpilogueINS1E_23Sm100TmaWarpSpecializedILi4ELi2ELi16ELb1ELb0EEEJNS5_IJSG_SF_SG_EEENS5_IJNSS_ISG_SC_EENSS_INS5_IJNSA_ILi16EEENSA_ILi2EEEEEENS5_IJSC_SG_EEEEEEEESI_SJ_SI_SJ_NS1E_6fusion15FusionCallbacksIS1I_NS1R_17LinearCombinationISI_fSI_fLNS_15FloatRoundStyleE2EEES1J_S1Q_JEEENS4_5SM1004TMEM4LOAD26SM100_TMEM_LOAD_32dp32b16xENS4_13SM90_TMA_LOADENS11_INS12_ILi1ELi4ELi3EEES15_NSS_INS5_IJS16_S1L_EEENS5_IJS1L_SC_EEEEEEENS4_39AutoVectorizingCopyWithAssumedAlignmentILi128EEENS4_14SM90_TMA_STOREES26_S28_S28_EEEvvEEEEvNT_6ParamsE,"ax",@progbits
	.align	128
.text._ZN7cutlass13device_kernelINS_4gemm6kernel13GemmUniversalIN4cute5tupleIJiiiiEEENS1_10collective13CollectiveMmaINS1_35MainloopSm100TmaUmmaWarpSpecializedILi13ELi2ELi4ENS5_IJNS4_1CILi4EEENSA_ILi1EEESC_EEEEENS5_IJNSA_ILi128EEESF_NSA_ILi64EEEEEENS_6half_tENS5_IJlSC_lEEESI_SJ_NS4_8TiledMMAINS4_8MMA_AtomIJNS4_26SM100_MMA_F16BF16_2x1SM_SSISI_SI_fLi128ELi128ELNS4_4UMMA5MajorE0ELSO_0ELNSN_7ScaleInE0ELSP_0EEEEEENS4_6LayoutINS5_IJSC_SC_SC_EEENS5_IJNSA_ILi0EEESU_SU_EEEEENS5_IJNS4_10UnderscoreESX_SX_EEEEENS4_18SM100_TMA_2SM_LOADENS4_14ComposedLayoutINS4_7SwizzleILi3ELi4ELi3EEENS4_18smem_ptr_flag_bitsILi16EEENSS_INS5_IJNSA_ILi8EEESG_EEENS5_IJSG_SC_EEEEEEEvNS4_8identityENS4_28SM100_TMA_2SM_LOAD_MULTICASTES1A_vS1B_EENS_8epilogue10collective18CollectiveEpilogueINS1E_23Sm100TmaWarpSpecializedILi4ELi2ELi16ELb1ELb0EEEJNS5_IJSG_SF_SG_EEENS5_IJNSS_ISG_SC_EENSS_INS5_IJNSA_ILi16EEENSA_ILi2EEEEEENS5_IJSC_SG_EEEEEEEESI_SJ_SI_SJ_NS1E_6fusion15FusionCallbacksIS1I_NS1R_17LinearCombinationISI_fSI_fLNS_15FloatRoundStyleE2EEES1J_S1Q_JEEENS4_5SM1004TMEM4LOAD26SM100_TMEM_LOAD_32dp32b16xENS4_13SM90_TMA_LOADENS11_INS12_ILi1ELi4ELi3EEES15_NSS_INS5_IJS16_S1L_EEENS5_IJS1L_SC_EEEEEEENS4_39AutoVectorizingCopyWithAssumedAlignmentILi128EEENS4_14SM90_TMA_STOREES26_S28_S28_EEEvvEEEEvNT_6ParamsE:
        .type           _ZN7cutlass13device_kernelINS_4gemm6kernel13GemmUniversalIN4cute5tupleIJiiiiEEENS1_10collective13CollectiveMmaINS1_35MainloopSm100TmaUmmaWarpSpecializedILi13ELi2ELi4ENS5_IJNS4_1CILi4EEENSA_ILi1EEESC_EEEEENS5_IJNSA_ILi128EEESF_NSA_ILi64EEEEEENS_6half_tENS5_IJlSC_lEEESI_SJ_NS4_8TiledMMAINS4_8MMA_AtomIJNS4_26SM100_MMA_F16BF16_2x1SM_SSISI_SI_fLi128ELi128ELNS4_4UMMA5MajorE0ELSO_0ELNSN_7ScaleInE0ELSP_0EEEEEENS4_6LayoutINS5_IJSC_SC_SC_EEENS5_IJNSA_ILi0EEESU_SU_EEEEENS5_IJNS4_10UnderscoreESX_SX_EEEEENS4_18SM100_TMA_2SM_LOADENS4_14ComposedLayoutINS4_7SwizzleILi3ELi4ELi3EEENS4_18smem_ptr_flag_bitsILi16EEENSS_INS5_IJNSA_ILi8EEESG_EEENS5_IJSG_SC_EEEEEEEvNS4_8identityENS4_28SM100_TMA_2SM_LOAD_MULTICASTES1A_vS1B_EENS_8epilogue10collective18CollectiveEpilogueINS1E_23Sm100TmaWarpSpecializedILi4ELi2ELi16ELb1ELb0EEEJNS5_IJSG_SF_SG_EEENS5_IJNSS_ISG_SC_EENSS_INS5_IJNSA_ILi16EEENSA_ILi2EEEEEENS5_IJSC_SG_EEEEEEEESI_SJ_SI_SJ_NS1E_6fusion15FusionCallbacksIS1I_NS1R_17LinearCombinationISI_fSI_fLNS_15FloatRoundStyleE2EEES1J_S1Q_JEEENS4_5SM1004TMEM4LOAD26SM100_TMEM_LOAD_32dp32b16xENS4_13SM90_TMA_LOADENS11_INS12_ILi1ELi4ELi3EEES15_NSS_INS5_IJS16_S1L_EEENS5_IJS1L_SC_EEEEEEENS4_39AutoVectorizingCopyWithAssumedAlignmentILi128EEENS4_14SM90_TMA_STOREES26_S28_S28_EEEvvEEEEvNT_6ParamsE,@function
        .size           _ZN7cutlass13device_kernelINS_4gemm6kernel13GemmUniversalIN4cute5tupleIJiiiiEEENS1_10collective13CollectiveMmaINS1_35MainloopSm100TmaUmmaWarpSpecializedILi13ELi2ELi4ENS5_IJNS4_1CILi4EEENSA_ILi1EEESC_EEEEENS5_IJNSA_ILi128EEESF_NSA_ILi64EEEEEENS_6half_tENS5_IJlSC_lEEESI_SJ_NS4_8TiledMMAINS4_8MMA_AtomIJNS4_26SM100_MMA_F16BF16_2x1SM_SSISI_SI_fLi128ELi128ELNS4_4UMMA5MajorE0ELSO_0ELNSN_7ScaleInE0ELSP_0EEEEEENS4_6LayoutINS5_IJSC_SC_SC_EEENS5_IJNSA_ILi0EEESU_SU_EEEEENS5_IJNS4_10UnderscoreESX_SX_EEEEENS4_18SM100_TMA_2SM_LOADENS4_14ComposedLayoutINS4_7SwizzleILi3ELi4ELi3EEENS4_18smem_ptr_flag_bitsILi16EEENSS_INS5_IJNSA_ILi8EEESG_EEENS5_IJSG_SC_EEEEEEEvNS4_8identityENS4_28SM100_TMA_2SM_LOAD_MULTICASTES1A_vS1B_EENS_8epilogue10collective18CollectiveEpilogueINS1E_23Sm100TmaWarpSpecializedILi4ELi2ELi16ELb1ELb0EEEJNS5_IJSG_SF_SG_EEENS5_IJNSS_ISG_SC_EENSS_INS5_IJNSA_ILi16EEENSA_ILi2EEEEEENS5_IJSC_SG_EEEEEEEESI_SJ_SI_SJ_NS1E_6fusion15FusionCallbacksIS1I_NS1R_17LinearCombinationISI_fSI_fLNS_15FloatRoundStyleE2EEES1J_S1Q_JEEENS4_5SM1004TMEM4LOAD26SM100_TMEM_LOAD_32dp32b16xENS4_13SM90_TMA_LOADENS11_INS12_ILi1ELi4ELi3EEES15_NSS_INS5_IJS16_S1L_EEENS5_IJS1L_SC_EEEEEEENS4_39AutoVectorizingCopyWithAssumedAlignmentILi128EEENS4_14SM90_TMA_STOREES26_S28_S28_EEEvvEEEEvNT_6ParamsE,(.L_x_225 - _ZN7cutlass13device_kernelINS_4gemm6kernel13GemmUniversalIN4cute5tupleIJiiiiEEENS1_10collective13CollectiveMmaINS1_35MainloopSm100TmaUmmaWarpSpecializedILi13ELi2ELi4ENS5_IJNS4_1CILi4EEENSA_ILi1EEESC_EEEEENS5_IJNSA_ILi128EEESF_NSA_ILi64EEEEEENS_6half_tENS5_IJlSC_lEEESI_SJ_NS4_8TiledMMAINS4_8MMA_AtomIJNS4_26SM100_MMA_F16BF16_2x1SM_SSISI_SI_fLi128ELi128ELNS4_4UMMA5MajorE0ELSO_0ELNSN_7ScaleInE0ELSP_0EEEEEENS4_6LayoutINS5_IJSC_SC_SC_EEENS5_IJNSA_ILi0EEESU_SU_EEEEENS5_IJNS4_10UnderscoreESX_SX_EEEEENS4_18SM100_TMA_2SM_LOADENS4_14ComposedLayoutINS4_7SwizzleILi3ELi4ELi3EEENS4_18smem_ptr_flag_bitsILi16EEENSS_INS5_IJNSA_ILi8EEESG_EEENS5_IJSG_SC_EEEEEEEvNS4_8identityENS4_28SM100_TMA_2SM_LOAD_MULTICASTES1A_vS1B_EENS_8epilogue10collective18CollectiveEpilogueINS1E_23Sm100TmaWarpSpecializedILi4ELi2ELi16ELb1ELb0EEEJNS5_IJSG_SF_SG_EEENS5_IJNSS_ISG_SC_EENSS_INS5_IJNSA_ILi16EEENSA_ILi2EEEEEENS5_IJSC_SG_EEEEEEEESI_SJ_SI_SJ_NS1E_6fusion15FusionCallbacksIS1I_NS1R_17LinearCombinationISI_fSI_fLNS_15FloatRoundStyleE2EEES1J_S1Q_JEEENS4_5SM1004TMEM4LOAD26SM100_TMEM_LOAD_32dp32b16xENS4_13SM90_TMA_LOADENS11_INS12_ILi1ELi4ELi3EEES15_NSS_INS5_IJS16_S1L_EEENS5_IJS1L_SC_EEEEEEENS4_39AutoVectorizingCopyWithAssumedAlignmentILi128EEENS4_14SM90_TMA_STOREES26_S28_S28_EEEvvEEEEvNT_6ParamsE)
        .other          _ZN7cutlass13device_kernelINS_4gemm6kernel13GemmUniversalIN4cute5tupleIJiiiiEEENS1_10collective13CollectiveMmaINS1_35MainloopSm100TmaUmmaWarpSpecializedILi13ELi2ELi4ENS5_IJNS4_1CILi4EEENSA_ILi1EEESC_EEEEENS5_IJNSA_ILi128EEESF_NSA_ILi64EEEEEENS_6half_tENS5_IJlSC_lEEESI_SJ_NS4_8TiledMMAINS4_8MMA_AtomIJNS4_26SM100_MMA_F16BF16_2x1SM_SSISI_SI_fLi128ELi128ELNS4_4UMMA5MajorE0ELSO_0ELNSN_7ScaleInE0ELSP_0EEEEEENS4_6LayoutINS5_IJSC_SC_SC_EEENS5_IJNSA_ILi0EEESU_SU_EEEEENS5_IJNS4_10UnderscoreESX_SX_EEEEENS4_18SM100_TMA_2SM_LOADENS4_14ComposedLayoutINS4_7SwizzleILi3ELi4ELi3EEENS4_18smem_ptr_flag_bitsILi16EEENSS_INS5_IJNSA_ILi8EEESG_EEENS5_IJSG_SC_EEEEEEEvNS4_8identityENS4_28SM100_TMA_2SM_LOAD_MULTICASTES1A_vS1B_EENS_8epilogue10collective18CollectiveEpilogueINS1E_23Sm100TmaWarpSpecializedILi4ELi2ELi16ELb1ELb0EEEJNS5_IJSG_SF_SG_EEENS5_IJNSS_ISG_SC_EENSS_INS5_IJNSA_ILi16EEENSA_ILi2EEEEEENS5_IJSC_SG_EEEEEEEESI_SJ_SI_SJ_NS1E_6fusion15FusionCallbacksIS1I_NS1R_17LinearCombinationISI_fSI_fLNS_15FloatRoundStyleE2EEES1J_S1Q_JEEENS4_5SM1004TMEM4LOAD26SM100_TMEM_LOAD_32dp32b16xENS4_13SM90_TMA_LOADENS11_INS12_ILi1ELi4ELi3EEES15_NSS_INS5_IJS16_S1L_EEENS5_IJS1L_SC_EEEEEEENS4_39AutoVectorizingCopyWithAssumedAlignmentILi128EEENS4_14SM90_TMA_STOREES26_S28_S28_EEEvvEEEEvNT_6ParamsE,@"STO_CUDA_ENTRY STV_DEFAULT"
_ZN7cutlass13device_kernelINS_4gemm6kernel13GemmUniversalIN4cute5tupleIJiiiiEEENS1_10collective13CollectiveMmaINS1_35MainloopSm100TmaUmmaWarpSpecializedILi13ELi2ELi4ENS5_IJNS4_1CILi4EEENSA_ILi1EEESC_EEEEENS5_IJNSA_ILi128EEESF_NSA_ILi64EEEEEENS_6half_tENS5_IJlSC_lEEESI_SJ_NS4_8TiledMMAINS4_8MMA_AtomIJNS4_26SM100_MMA_F16BF16_2x1SM_SSISI_SI_fLi128ELi128ELNS4_4UMMA5MajorE0ELSO_0ELNSN_7ScaleInE0ELSP_0EEEEEENS4_6LayoutINS5_IJSC_SC_SC_EEENS5_IJNSA_ILi0EEESU_SU_EEEEENS5_IJNS4_10UnderscoreESX_SX_EEEEENS4_18SM100_TMA_2SM_LOADENS4_14ComposedLayoutINS4_7SwizzleILi3ELi4ELi3EEENS4_18smem_ptr_flag_bitsILi16EEENSS_INS5_IJNSA_ILi8EEESG_EEENS5_IJSG_SC_EEEEEEEvNS4_8identityENS4_28SM100_TMA_2SM_LOAD_MULTICASTES1A_vS1B_EENS_8epilogue10collective18CollectiveEpilogueINS1E_23Sm100TmaWarpSpecializedILi4ELi2ELi16ELb1ELb0EEEJNS5_IJSG_SF_SG_EEENS5_IJNSS_ISG_SC_EENSS_INS5_IJNSA_ILi16EEENSA_ILi2EEEEEENS5_IJSC_SG_EEEEEEEESI_SJ_SI_SJ_NS1E_6fusion15FusionCallbacksIS1I_NS1R_17LinearCombinationISI_fSI_fLNS_15FloatRoundStyleE2EEES1J_S1Q_JEEENS4_5SM1004TMEM4LOAD26SM100_TMEM_LOAD_32dp32b16xENS4_13SM90_TMA_LOADENS11_INS12_ILi1ELi4ELi3EEES15_NSS_INS5_IJS16_S1L_EEENS5_IJS1L_SC_EEEEEEENS4_39AutoVectorizingCopyWithAssumedAlignmentILi128EEENS4_14SM90_TMA_STOREES26_S28_S28_EEEvvEEEEvNT_6ParamsE:
[----:B------:R-:W1:Y:S01]  /*0000*/  LDC R1, c[0x0][0x37c] ;  /* 0x0000df00ff017b82 */ /* 0x000e620000000800 */
[----:B------:R-:W2:Y:S01]  /*0010*/  S2R R60, SR_TID.X ;  /* 0x00000000003c7919 */ /* 0x000ea20000002100 */
[----:B------:R-:W3:Y:S06]  /*0020*/  LDCU.64 UR8, c[0x0][0x890] ;  /* 0x00011200ff0877ac */ /* 0x000eec0008000a00 */
[----:B------:R-:W4:Y:S01]  /*0030*/  S2UR UR47, SR_CgaCtaId ;  /* 0x00000000002f79c3 */ /* 0x000f220000008800 */
[----:B------:R-:W-:Y:S02]  /*0040*/  PRMT R46, RZ, 0x7610, R46 ;  /* 0x00007610ff2e7816 */ /* 0x000fe4000000002e */
[----:B------:R-:W-:Y:S01]  /*0050*/  ELECT P1, URZ, PT ;  /* 0x0000000000ff782f */ /* 0x000fe20003820000 */
[----:B---3--:R-:W-:-:S04]  /*0060*/  UISETP.NE.U32.AND UP0, UPT, UR8, URZ, UPT ;  /* 0x000000ff0800728c */ /* 0x008fc8000bf05070 */
[----:B------:R-:W-:Y:S02]  /*0070*/  UISETP.NE.AND.EX UP0, UPT, UR9, URZ, UPT, UP0 ;  /* 0x000000ff0900728c */ /* 0x000fe4000bf05300 */
[----:B----4-:R-:W-:Y:S02]  /*0080*/  ULOP3.LUT UR48, UR47, 0x1, URZ, 0xc0, !UPT ;  /* 0x000000012f307892 */ /* 0x010fe4000f8ec0ff */
[----:B------:R-:W-:Y:S01]  /*0090*/  ULOP3.LUT UR49, UR47, 0x1, URZ, 0x3c, !UPT ;  /* 0x000000012f317892 */ /* 0x000fe2000f8e3cff */
[----:B--2---:R-:W-:-:S05]  /*00a0*/  SHF.R.U32.HI R47, RZ, 0x5, R60 ;  /* 0x00000005ff2f7819 */ /* 0x004fca000001163c */
[----:B------:R-:W2:Y:S02]  /*00b0*/  SHFL.IDX PT, R0, R47, RZ, 0x1f ;  /* 0x00001fff2f007589 */ /* 0x000ea400000e0000 */
[----:B--2---:R-:W-:Y:S01]  /*00c0*/  R2UR UR18, R0 ;  /* 0x00000000001272ca */ /* 0x004fe200000e0000 */
[----:B-1----:R-:W-:-:S14]  /*00d0*/  BRA.U UP0, `(.L_x_0) ;  /* 0x0000000100307547 */ /* 0x002fdc000b800000 */
[----:B------:R-:W1:Y:S02]  /*00e0*/  LDCU.64 UR4, c[0x0][0x888] ;  /* 0x00011100ff0477ac */ /* 0x000e640008000a00 */
[----:B-1----:R-:W-:-:S04]  /*00f0*/  UISETP.NE.U32.AND UP0, UPT, UR4, URZ, UPT ;  /* 0x000000ff0400728c */ /* 0x002fc8000bf05070 */
[----:B------:R-:W-:-:S09]  /*0100*/  UISETP.NE.AND.EX UP0, UPT, UR5, URZ, UPT, UP0 ;  /* 0x000000ff0500728c */ /* 0x000fd2000bf05300 */
[----:B------:R-:W-:Y:S05]  /*0110*/  BRA.U !UP0, `(.L_x_1) ;  /* 0x0000000108147547 */ /* 0x000fea000b800000 */
[----:B------:R-:W1:Y:S01]  /*0120*/  LDC.64 R2, c[0x0][0x888] ;  /* 0x00022200ff027b82 */ /* 0x000e620000000a00 */
[----:B------:R-:W1:Y:S02]  /*0130*/  LDCU.64 UR4, c[0x0][0x358] ;  /* 0x00006b00ff0477ac */ /* 0x000e640008000a00 */
[----:B-1----:R1:W5:Y:S01]  /*0140*/  LDG.E R27, desc[UR4][R2.64] ;  /* 0x00000004021b7981 */ /* 0x002362000c1e1900 */
[----:B------:R-:W-:Y:S01]  /*0150*/  HFMA2 R46, -RZ, RZ, 0, 5.9604644775390625e-08 ;  /* 0x00000001ff2e7431 */ /* 0x000fe200000001ff */
[----:B------:R-:W-:Y:S05]  /*0160*/  BRA `(.L_x_0) ;  /* 0x00000000000c7947 */ /* 0x000fea0003800000 */
.L_x_1:
[----:B------:R-:W1:Y:S01]  /*0170*/  LDCU UR4, c[0x0][0x880] ;  /* 0x00011000ff0477ac */ /* 0x000e620008000800 */
[----:B------:R-:W-:Y:S01]  /*0180*/  HFMA2 R46, -RZ, RZ, 0, 5.9604644775390625e-08 ;  /* 0x00000001ff2e7431 */ /* 0x000fe200000001ff */
[----:B-1----:R-:W-:-:S07]  /*0190*/  MOV R27, UR4 ;  /* 0x00000004001b7c02 */ /* 0x002fce0008000f00 */
.L_x_0:
[----:B------:R-:W2:Y:S02]  /*01a0*/  LDCU.64 UR4, c[0x0][0x8b0] ;  /* 0x00011600ff0477ac */ /* 0x000ea40008000a00 */
[----:B--2---:R-:W-:-:S04]  /*01b0*/  UISETP.NE.U32.AND UP0, UPT, UR4, URZ, UPT ;  /* 0x000000ff0400728c */ /* 0x004fc8000bf05070 */
[----:B------:R-:W-:-:S09]  /*01c0*/  UISETP.NE.AND.EX UP0, UPT, UR5, URZ, UPT, UP0 ;  /* 0x000000ff0500728c */ /* 0x000fd2000bf05300 */
[----:B------:R-:W-:Y:S05]  /*01d0*/  BRA.U UP0, `(.L_x_2) ;  /* 0x0000000100287547 */ /* 0x000fea000b800000 */
[----:B------:R-:W2:Y:S02]  /*01e0*/  LDCU.64 UR4, c[0x0][0x8a8] ;  /* 0x00011500ff0477ac */ /* 0x000ea40008000a00 */
[----:B--2---:R-:W-:-:S04]  /*01f0*/  UISETP.NE.U32.AND UP0, UPT, UR4, URZ, UPT ;  /* 0x000000ff0400728c */ /* 0x004fc8000bf05070 */
[----:B------:R-:W-:-:S09]  /*0200*/  UISETP.NE.AND.EX UP0, UPT, UR5, URZ, UPT, UP0 ;  /* 0x000000ff0500728c */ /* 0x000fd2000bf05300 */
[----:B------:R-:W-:Y:S05]  /*0210*/  BRA.U !UP0, `(.L_x_3) ;  /* 0x0000000108107547 */ /* 0x000fea000b800000 */
[----:B------:R-:W2:Y:S01]  /*0220*/  LDC.64 R24, c[0x0][0x8a8] ;  /* 0x00022a00ff187b82 */ /* 0x000ea20000000a00 */
[----:B------:R-:W2:Y:S02]  /*0230*/  LDCU.64 UR4, c[0x0][0x358] ;  /* 0x00006b00ff0477ac */ /* 0x000ea40008000a00 */
[----:B--2---:R2:W5:Y:S01]  /*0240*/  LDG.E R24, desc[UR4][R24.64] ;  /* 0x0000000418187981 */ /* 0x004562000c1e1900 */
[----:B------:R-:W-:Y:S05]  /*0250*/  BRA `(.L_x_2) ;  /* 0x0000000000087947 */ /* 0x000fea0003800000 */
.L_x_3:
[----:B------:R-:W2:Y:S02]  /*0260*/  LDCU UR4, c[0x0][0x8a0] ;  /* 0x00011400ff0477ac */ /* 0x000ea40008000800 */
[----:B--2---:R-:W-:Y:S02]  /*0270*/  MOV R24, UR4 ;  /* 0x0000000400187c02 */ /* 0x004fe40008000f00 */
.L_x_2:
[----:B------:R-:W-:Y:S01]  /*0280*/  IMAD.U32 R0, RZ, RZ, UR18 ;  /* 0x00000012ff007e24 */ /* 0x000fe2000f8e00ff */
[----:B------:R-:W-:Y:S04]  /*0290*/  BSSY.RECONVERGENT B0, `(.L_x_4) ;  /* 0x000000c000007945 */ /* 0x000fe80003800200 */
[C---:B------:R-:W-:Y:S02]  /*02a0*/  ISETP.NE.OR P2, PT, R0.reuse, 0x1, !P1 ;  /* 0x000000010000780c */ /* 0x040fe40004f45670 */
[----:B------:R-:W-:-:S11]  /*02b0*/  ISETP.NE.OR P0, PT, R0, 0x3, !P1 ;  /* 0x000000030000780c */ /* 0x000fd60004f05670 */
[----:B------:R-:W-:Y:S05]  /*02c0*/  @P2 BRA `(.L_x_5) ;  /* 0x0000000000202947 */ /* 0x000fea0003800000 */
[----:B------:R-:W3:Y:S02]  /*02d0*/  LDCU.64 UR4, c[0x0][0x348] ;  /* 0x00006900ff0477ac */ /* 0x000ee40008000a00 */
[----:B---3--:R-:W-:Y:S02]  /*02e0*/  UIADD3 UR6, UP1, UPT, UR4, 0x80, URZ ;  /* 0x0000008004067890 */ /* 0x008fe4000ff3e0ff */
[----:B------:R-:W-:Y:S02]  /*02f0*/  UIADD3 UR4, UP0, UPT, UR4, 0x180, URZ ;  /* 0x0000018004047890 */ /* 0x000fe4000ff1e0ff */
[----:B------:R-:W-:Y:S02]  /*0300*/  UIADD3.X UR7, UPT, UPT, URZ, UR5, URZ, UP1, !UPT ;  /* 0x00000005ff077290 */ /* 0x000fe40008ffe4ff */
[----:B------:R-:W-:-:S07]  /*0310*/  UIADD3.X UR5, UPT, UPT, URZ, UR5, URZ, UP0, !UPT ;  /* 0x00000005ff057290 */ /* 0x000fce00087fe4ff */
[----:B------:R3:W-:Y:S02]  /*0320*/  UTMACCTL.PF [UR6] ;  /* 0x00000000060079b9 */ /* 0x0007e40008040000 */
[----:B------:R3:W-:Y:S02]  /*0330*/  UTMACCTL.PF [UR4] ;  /* 0x00000000040079b9 */ /* 0x0007e40008040000 */
[----:B---3--:R-:W-:Y:S01]  /*0340*/  NOP ;  /* 0x0000000000007918 */ /* 0x008fe20000000000 */
.L_x_5:
[----:B------:R-:W-:Y:S05]  /*0350*/  BSYNC.RECONVERGENT B0 ;  /* 0x0000000000007941 */ /* 0x000fea0003800200 */
.L_x_4:
[----:B------:R-:W-:Y:S04]  /*0360*/  BSSY.RECONVERGENT B0, `(.L_x_6) ;  /* 0x000000a000007945 */ /* 0x000fe80003800200 */
        /* <DEDUP_REMOVED lines=9> */
.L_x_7:
[----:B------:R-:W-:Y:S05]  /*0400*/  BSYNC.RECONVERGENT B0 ;  /* 0x0000000000007941 */ /* 0x000fea0003800200 */
.L_x_6:
[----:B------:R-:W3:Y:S01]  /*0410*/  LDCU.64 UR4, c[0x0][0x888] ;  /* 0x00011100ff0477ac */ /* 0x000ee20008000a00 */
[----:B------:R-:W-:Y:S02]  /*0420*/  UISETP.EQ.U32.AND UP2, UPT, UR8, URZ, UPT ;  /* 0x000000ff0800728c */ /* 0x000fe4000bf42070 */
[----:B------:R-:W-:Y:S02]  /*0430*/  UPLOP3.LUT UP4, UPT, UPT, UPT, UPT, 0x80, 0x8 ;  /* 0x000000000008789c */ /* 0x000fe40003f8f070 */
[----:B---3--:R-:W-:-:S04]  /*0440*/  UISETP.NE.U32.AND UP0, UPT, UR4, URZ, UPT ;  /* 0x000000ff0400728c */ /* 0x008fc8000bf05070 */
[----:B------:R-:W-:-:S04]  /*0450*/  UISETP.NE.AND.EX UP1, UPT, UR5, URZ, UPT, UP0 ;  /* 0x000000ff0500728c */ /* 0x000fc8000bf25300 */
[----:B------:R-:W-:-:S04]  /*0460*/  UISETP.EQ.OR.EX UP3, UPT, UR9, URZ, !UP1, UP2 ;  /* 0x000000ff0900728c */ /* 0x000fc8000cf62720 */
[----:B------:R-:W-:-:S06]  /*0470*/  UP2UR UR4, UPR, URZ, 0x8 ;  /* 0x00000008ff047883 */ /* 0x000fcc0008000000 */
[----:B------:R-:W-:Y:S01]  /*0480*/  MOV R51, UR4 ;  /* 0x0000000400337c02 */ /* 0x000fe20008000f00 */
[----:B------:R-:W-:Y:S06]  /*0490*/  BRA.U !UP3, `(.L_x_8) ;  /* 0x000000010b207547 */ /* 0x000fec000b800000 */
[----:B------:R-:W-:Y:S01]  /*04a0*/  UISETP.NE.U32.AND UP2, UPT, UR8, URZ, UPT ;  /* 0x000000ff0800728c */ /* 0x000fe2000bf45070 */
[----:B-----5:R-:W-:Y:S01]  /*04b0*/  FSETP.NEU.AND P0, PT, R27, RZ, PT ;  /* 0x000000ff1b00720b */ /* 0x020fe20003f0d000 */
[----:B------:R-:W-:Y:S02]  /*04c0*/  USEL UR4, URZ, 0xffffffff, UP1 ;  /* 0xffffffffff047887 */ /* 0x000fe40008800000 */
[----:B------:R-:W-:-:S10]  /*04d0*/  UISETP.NE.AND.EX UP2, UPT, UR9, URZ, UPT, UP2 ;  /* 0x000000ff0900728c */ /* 0x000fd4000bf45320 */
[----:B------:R-:W-:Y:S01]  /*04e0*/  VOTEU.ANY UP0, P0 ;  /* 0x0000000000ff7886 */ /* 0x000fe20000000100 */
[----:B------:R-:W-:-:S04]  /*04f0*/  @!UP2 USEL UR4, URZ, 0xffffffff, UP0 ;  /* 0xffffffffff04a887 */ /* 0x000fc80008000000 */
[----:B------:R-:W-:-:S04]  /*0500*/  ULOP3.LUT UR4, UR4, 0x1, URZ, 0xc0, !UPT ;  /* 0x0000000104047892 */ /* 0x000fc8000f8ec0ff */
[----:B------:R-:W-:-:S11]  /*0510*/  UISETP.NE.U32.AND UP4, UPT, UR4, 0x1, UPT ;  /* 0x000000010400788c */ /* 0x000fd6000bf85070 */
.L_x_8:
[----:B------:R-:W3:Y:S01]  /*0520*/  SHFL.IDX PT, R0, R47, RZ, 0x1f ;  /* 0x00001fff2f007589 */ /* 0x000ee200000e0000 */
[----:B------:R-:W-:-:S04]  /*0530*/  UISETP.NE.AND UP0, UPT, UR18, 0x2, UPT ;  /* 0x000000021200788c */ /* 0x000fc8000bf05270 */
[----:B------:R-:W-:Y:S02]  /*0540*/  UISETP.EQ.AND UP2, UPT, UR48, URZ, !UP0 ;  /* 0x000000ff3000728c */ /* 0x000fe4000c742270 */
[----:B------:R-:W-:-:S04]  /*0550*/  USEL UR55, URZ, 0x1, UP0 ;  /* 0x00000001ff377887 */ /* 0x000fc80008000000 */
[----:B------:R-:W-:Y:S02]  /*0560*/  PLOP3.LUT P3, PT, P1, PT, UP2, 0x80, 0x8 ;  /* 0x000000000008781c */ /* 0x000fe40000f6f028 */
[----:B---3--:R-:W-:-:S13]  /*0570*/  ISETP.NE.AND P0, PT, R0, RZ, PT ;  /* 0x000000ff0000720c */ /* 0x008fda0003f05270 */
[----:B------:R-:W-:Y:S05]  /*0580*/  @P0 BRA `(.L_x_9) ;  /* 0x0000000000a80947 */ /* 0x000fea0003800000 */
[----:B------:R-:W-:Y:S01]  /*0590*/  ELECT P0, URZ, PT ;  /* 0x0000000000ff782f */ /* 0x000fe20003800000 */
[----:B------:R-:W-:-:S12]  /*05a0*/  BSSY.RECONVERGENT B0, `(.L_x_9) ;  /* 0x0000028000007945 */ /* 0x000fd80003800200 */
[----:B------:R-:W-:Y:S05]  /*05b0*/  @!P0 BRA `(.L_x_10) ;  /* 0x0000000000988947 */ /* 0x000fea0003800000 */
[----:B------:R-:W-:Y:S01]  /*05c0*/  UMOV UR4, 0x400 ;  /* 0x0000040000047882 */ /* 0x000fe20000000000 */
[----:B------:R-:W-:Y:S01]  /*05d0*/  UMOV UR8, 0x1 ;  /* 0x0000000100087882 */ /* 0x000fe20000000000 */
[----:B------:R-:W-:Y:S01]  /*05e0*/  UMOV UR6, 0x2 ;  /* 0x0000000200067882 */ /* 0x000fe20000000000 */
[----:B------:R-:W-:Y:S02]  /*05f0*/  ULEA UR4, UR47, UR4, 0x18 ;  /* 0x000000042f047291 */ /* 0x000fe4000f8ec0ff */
[----:B------:R-:W-:-:S04]  /*0600*/  UIADD3 UR8, UPT, UPT, -UR8, 0x100000, URZ ;  /* 0x0010000008087890 */ /* 0x000fc8000fffe1ff */
[----:B------:R-:W-:Y:S02]  /*0610*/  USHF.L.U32 UR9, UR8, 0xb, URZ ;  /* 0x0000000b08097899 */ /* 0x000fe400080006ff */
[----:B------:R-:W-:Y:S02]  /*0620*/  USHF.L.U32 UR8, UR8, 0x1, URZ ;  /* 0x0000000108087899 */ /* 0x000fe400080006ff */
[----:B------:R-:W-:-:S04]  /*0630*/  UIADD3 UR6, UPT, UPT, -UR6, 0x100000, URZ ;  /* 0x0010000006067890 */ /* 0x000fc8000fffe1ff */
[----:B------:R-:W-:Y:S02]  /*0640*/  USHF.L.U32 UR7, UR6, 0xb, URZ ;  /* 0x0000000b06077899 */ /* 0x000fe400080006ff */
[----:B------:R-:W-:Y:S01]  /*0650*/  USHF.L.U32 UR6, UR6, 0x1, URZ ;  /* 0x0000000106067899 */ /* 0x000fe200080006ff */
[----:B------:R-:W3:Y:S03]  /*0660*/  FENCE.VIEW.ASYNC.S ;  /* 0x00000000000073c6 */ /* 0x000ee60000000000 */
[----:B---3--:R3:W4:Y:S08]  /*0670*/  SYNCS.EXCH.64 URZ, [UR4], UR8 ;  /* 0x0000000804ff75b2 */ /* 0x0087300008000100 */
[----:B------:R3:W1:Y:S01]  /*0680*/  SYNCS.EXCH.64 URZ, [UR4+0x68], UR6 ;  /* 0x0000680604ff75b2 */ /* 0x0006620008000100 */
        /* <DEDUP_REMOVED lines=23> */
[----:B------:R3:W1:Y:S02]  /*0800*/  SYNCS.EXCH.64 URZ, [UR4+0xc8], UR6 ;  /* 0x0000c80604ff75b2 */ /* 0x0006640008000100 */
[----:B---34-:R-:W-:Y:S01]  /*0810*/  NOP ;  /* 0x0000000000007918 */ /* 0x018fe20000000000 */
.L_x_10:
[----:B------:R-:W-:Y:S05]  /*0820*/  BSYNC.RECONVERGENT B0 ;  /* 0x0000000000007941 */ /* 0x000fea0003800200 */
.L_x_9:
[----:B------:R-:W3:Y:S01]  /*0830*/  SHFL.IDX PT, R0, R47, RZ, 0x1f ;  /* 0x00001fff2f007589 */ /* 0x000ee200000e0000 */
[----:B------:R-:W-:Y:S01]  /*0840*/  NOP ;  /* 0x0000000000007918 */ /* 0x000fe20000000000 */
[----:B---3--:R-:W-:-:S13]  /*0850*/  ISETP.NE.AND P0, PT, R0, 0x1, PT ;  /* 0x000000010000780c */ /* 0x008fda0003f05270 */
[----:B------:R-:W-:Y:S05]  /*0860*/  @P0 BRA `(.L_x_11) ;  /* 0x0000000000540947 */ /* 0x000fea0003800000 */
        /* <DEDUP_REMOVED lines=10> */
[----:B------:R-:W-:Y:S01]  /*0910*/  ELECT P0, URZ, PT ;  /* 0x0000000000ff782f */ /* 0x000fe20003800000 */
[----:B------:R-:W3:Y:S02]  /*0920*/  FENCE.VIEW.ASYNC.S ;  /* 0x00000000000073c6 */ /* 0x000ee40000000000 */
[----:B---3--:R3:W4:Y:S08]  /*0930*/  SYNCS.EXCH.64 URZ, [UR4+0xd0], UR8 ;  /* 0x0000d00804ff75b2 */ /* 0x0087300008000100 */
[----:B------:R3:W1:Y:S01]  /*0940*/  SYNCS.EXCH.64 URZ, [UR4+0xf0], UR6 ;  /* 0x0000f00604ff75b2 */ /* 0x0006620008000100 */
[----:B------:R3:W1:Y:S01]  /*0950*/  SYNCS.EXCH.64 URZ, [UR4+0xd8], UR8 ;  /* 0x0000d80804ff75b2 */ /* 0x0006620008000100 */
[----:B------:R3:W1:Y:S01]  /*0960*/  SYNCS.EXCH.64 URZ, [UR4+0xf8], UR6 ;  /* 0x0000f80604ff75b2 */ /* 0x0006620008000100 */
[----:B------:R3:W1:Y:S01]  /*0970*/  SYNCS.EXCH.64 URZ, [UR4+0xe0], UR8 ;  /* 0x0000e00804ff75b2 */ /* 0x0006620008000100 */
[----:B------:R3:W1:Y:S01]  /*0980*/  SYNCS.EXCH.64 URZ, [UR4+0x100], UR6 ;  /* 0x0001000604ff75b2 */ /* 0x0006620008000100 */
[----:B------:R3:W1:Y:S01]  /*0990*/  SYNCS.EXCH.64 URZ, [UR4+0xe8], UR8 ;  /* 0x0000e80804ff75b2 */ /* 0x0006620008000100 */
[----:B------:R3:W1:Y:S01]  /*09a0*/  SYNCS.EXCH.64 URZ, [UR4+0x108], UR6 ;  /* 0x0001080604ff75b2 */ /* 0x0006620008000100 */
[----:B------:R-:W-:Y:S01]  /*09b0*/  NOP ;  /* 0x0000000000007918 */ /* 0x000fe20000000000 */
.L_x_11:
[----:B------:R-:W2:Y:S01]  /*09c0*/  SHFL.IDX PT, R0, R47, RZ, 0x1f ;  /* 0x00001fff2f007589 */ /* 0x000ea200000e0000 */
[----:B------:R-:W-:Y:S01]  /*09d0*/  NOP ;  /* 0x0000000000007918 */ /* 0x000fe20000000000 */
[----:B--2---:R-:W-:-:S13]  /*09e0*/  ISETP.NE.AND P0, PT, R0, 0x3, PT ;  /* 0x000000030000780c */ /* 0x004fda0003f05270 */
[----:B------:R-:W-:Y:S05]  /*09f0*/  @P0 BRA `(.L_x_12) ;  /* 0x00000000002c0947 */ /* 0x000fea0003800000 */
[----:B---3--:R-:W-:Y:S01]  /*0a00*/  UMOV UR6, 0x400 ;  /* 0x0000040000067882 */ /* 0x008fe20000000000 */
[----:B------:R-:W-:Y:S01]  /*0a10*/  UMOV UR4, 0x20 ;  /* 0x0000002000047882 */ /* 0x000fe20000000000 */
[----:B------:R-:W-:Y:S02]  /*0a20*/  ULEA UR6, UR47, UR6, 0x18 ;  /* 0x000000062f067291 */ /* 0x000fe4000f8ec0ff */
[----:B------:R-:W-:-:S04]  /*0a30*/  UIADD3 UR4, UPT, UPT, -UR4, 0x100000, URZ ;  /* 0x0010000004047890 */ /* 0x000fc8000fffe1ff */
[----:B------:R-:W-:Y:S02]  /*0a40*/  USHF.L.U32 UR5, UR4, 0xb, URZ ;  /* 0x0000000b04057899 */ /* 0x000fe400080006ff */
[----:B------:R-:W-:Y:S01]  /*0a50*/  USHF.L.U32 UR4, UR4, 0x1, URZ ;  /* 0x0000000104047899 */ /* 0x000fe200080006ff */
[----:B------:R-:W-:Y:S01]  /*0a60*/  ELECT P0, URZ, PT ;  /* 0x0000000000ff782f */ /* 0x000fe20003800000 */
[----:B------:R-:W2:Y:S10]  /*0a70*/  FENCE.VIEW.ASYNC.S ;  /* 0x00000000000073c6 */ /* 0x000eb40000000000 */
[----:B--2---:R2:W3:Y:S01]  /*0a80*/  SYNCS.EXCH.64 URZ, [UR6+0x110], UR4 ;  /* 0x0001100406ff75b2 */ /* 0x0044e20008000100 */
[----:B------:R2:W1:Y:S01]  /*0a90*/  SYNCS.EXCH.64 URZ, [UR6+0x118], UR4 ;  /* 0x0001180406ff75b2 */ /* 0x0004620008000100 */
[----:B------:R-:W-:Y:S01]  /*0aa0*/  NOP ;  /* 0x0000000000007918 */ /* 0x000fe20000000000 */
.L_x_12:
[----:B------:R-:W4:Y:S01]  /*0ab0*/  SHFL.IDX PT, R0, R47, RZ, 0x1f ;  /* 0x00001fff2f007589 */ /* 0x000f2200000e0000 */
[----:B------:R-:W-:Y:S01]  /*0ac0*/  NOP ;  /* 0x0000000000007918 */ /* 0x000fe20000000000 */
[----:B----4-:R-:W-:-:S13]  /*0ad0*/  ISETP.NE.AND P0, PT, R0, 0x4, PT ;  /* 0x000000040000780c */ /* 0x010fda0003f05270 */
[----:B------:R-:W-:Y:S05]  /*0ae0*/  @P0 BRA `(.L_x_13) ;  /* 0x0000000000480947 */ /* 0x000fea0003800000 */
[----:B--23--:R-:W-:Y:S01]  /*0af0*/  UMOV UR4, 0x3a0 ;  /* 0x000003a000047882 */ /* 0x00cfe20000000000 */
[----:B------:R-:W-:Y:S01]  /*0b00*/  UMOV UR6, 0x400 ;  /* 0x0000040000067882 */ /* 0x000fe20000000000 */
[----:B------:R-:W-:Y:S01]  /*0b10*/  USEL UR4, UR4, 0x320, UP4 ;  /* 0x0000032004047887 */ /* 0x000fe2000a000000 */
        /* <DEDUP_REMOVED lines=9> */
[----:B------:R-:W2:Y:S02]  /*0bb0*/  FENCE.VIEW.ASYNC.S ;  /* 0x00000000000073c6 */ /* 0x000ea40000000000 */
[----:B--2---:R4:W2:Y:S08]  /*0bc0*/  SYNCS.EXCH.64 URZ, [UR6+0x120], UR8 ;  /* 0x0001200806ff75b2 */ /* 0x0048b00008000100 */
[----:B------:R4:W3:Y:S01]  /*0bd0*/  SYNCS.EXCH.64 URZ, [UR6+0x130], UR4 ;  /* 0x0001300406ff75b2 */ /* 0x0008e20008000100 */
[----:B------:R4:W1:Y:S01]  /*0be0*/  SYNCS.EXCH.64 URZ, [UR6+0x128], UR8 ;  /* 0x0001280806ff75b2 */ /* 0x0008620008000100 */
[----:B------:R4:W1:Y:S02]  /*0bf0*/  SYNCS.EXCH.64 URZ, [UR6+0x138], UR4 ;  /* 0x0001380406ff75b2 */ /* 0x0008640008000100 */
[----:B----4-:R-:W-:Y:S01]  /*0c00*/  NOP ;  /* 0x0000000000007918 */ /* 0x010fe20000000000 */
.L_x_13:
[----:B------:R-:W4:Y:S01]  /*0c10*/  SHFL.IDX PT, R0, R47, RZ, 0x1f ;  /* 0x00001fff2f007589 */ /* 0x000f2200000e0000 */
[----:B------:R-:W-:Y:S01]  /*0c20*/  NOP ;  /* 0x0000000000007918 */ /* 0x000fe20000000000 */
[----:B----4-:R-:W-:-:S13]  /*0c30*/  ISETP.NE.AND P0, PT, R0, 0x5, PT ;  /* 0x000000050000780c */ /* 0x010fda0003f05270 */
[----:B------:R-:W-:Y:S05]  /*0c40*/  @P0 BRA `(.L_x_14) ;  /* 0x0000000000540947 */ /* 0x000fea0003800000 */
[----:B--23--:R-:W-:Y:S01]  /*0c50*/  UMOV UR4, 0x400 ;  /* 0x0000040000047882 */ /* 0x00cfe20000000000 */
        /* <DEDUP_REMOVED lines=14> */
[----:B------:R4:W1:Y:S01]  /*0d40*/  SYNCS.EXCH.64 URZ, [UR4+0x168], UR8 ;  /* 0x0001680804ff75b2 */ /* 0x0008620008000100 */
[----:B------:R4:W1:Y:S01]  /*0d50*/  SYNCS.EXCH.64 URZ, [UR4+0x150], UR6 ;  /* 0x0001500604ff75b2 */ /* 0x0008620008000100 */
[----:B------:R4:W1:Y:S01]  /*0d60*/  SYNCS.EXCH.64 URZ, [UR4+0x170], UR8 ;  /* 0x0001700804ff75b2 */ /* 0x0008620008000100 */
[----:B------:R4:W1:Y:S01]  /*0d70*/  SYNCS.EXCH.64 URZ, [UR4+0x158], UR6 ;  /* 0x0001580604ff75b2 */ /* 0x0008620008000100 */
[----:B------:R4:W1:Y:S02]  /*0d80*/  SYNCS.EXCH.64 URZ, [UR4+0x178], UR8 ;  /* 0x0001780804ff75b2 */ /* 0x0008640008000100 */
[----:B----4-:R-:W-:Y:S01]  /*0d90*/  NOP ;  /* 0x0000000000007918 */ /* 0x010fe20000000000 */
.L_x_14:
[----:B------:R-:W4:Y:S01]  /*0da0*/  SHFL.IDX PT, R0, R47, RZ, 0x1f ;  /* 0x00001fff2f007589 */ /* 0x000f2200000e0000 */
[----:B------:R-:W-:Y:S01]  /*0db0*/  ISETP.NE.OR P1, PT, RZ, UR18, !P1 ;  /* 0x00000012ff007c0c */ /* 0x000fe2000cf25670 */
[----:B------:R-:W-:Y:S01]  /*0dc0*/  NOP ;  /* 0x0000000000007918 */ /* 0x000fe20000000000 */
[----:B----4-:R-:W-:-:S13]  /*0dd0*/  ISETP.NE.AND P0, PT, R0, 0x3, PT ;  /* 0x000000030000780c */ /* 0x010fda0003f05270 */
[----:B------:R-:W-:Y:S05]  /*0de0*/  @P0 BRA `(.L_x_15) ;  /* 0x0000000000340947 */ /* 0x000fea0003800000 */
[----:B--23--:R-:W-:Y:S01]  /*0df0*/  UMOV UR4, 0x400 ;  /* 0x0000040000047882 */ /* 0x00cfe20000000000 */
[----:B------:R-:W-:Y:S01]  /*0e00*/  UMOV UR6, 0x20 ;  /* 0x0000002000067882 */ /* 0x000fe20000000000 */
[----:B------:R-:W-:Y:S02]  /*0e10*/  ULEA UR4, UR47, UR4, 0x18 ;  /* 0x000000042f047291 */ /* 0x000fe4000f8ec0ff */
[----:B------:R-:W-:-:S04]  /*0e20*/  UIADD3 UR6, UPT, UPT, -UR6, 0x100000, URZ ;  /* 0x0010000006067890 */ /* 0x000fc8000fffe1ff */
[----:B------:R-:W-:Y:S02]  /*0e30*/  USHF.L.U32 UR7, UR6, 0xb, URZ ;  /* 0x0000000b06077899 */ /* 0x000fe400080006ff */
[----:B------:R-:W-:Y:S01]  /*0e40*/  USHF.L.U32 UR6, UR6, 0x1, URZ ;  /* 0x0000000106067899 */ /* 0x000fe200080006ff */
[----:B------:R-:W-:Y:S01]  /*0e50*/  ELECT P0, URZ, PT ;  /* 0x0000000000ff782f */ /* 0x000fe20003800000 */
[----:B------:R-:W2:Y:S10]  /*0e60*/  FENCE.VIEW.ASYNC.S ;  /* 0x00000000000073c6 */ /* 0x000eb40000000000 */
[----:B--2---:R4:W2:Y:S01]  /*0e70*/  SYNCS.EXCH.64 URZ, [UR4+0x180], UR6 ;  /* 0x0001800604ff75b2 */ /* 0x0048a20008000100 */
[----:B------:R4:W3:Y:S01]  /*0e80*/  SYNCS.EXCH.64 URZ, [UR4+0x190], UR6 ;  /* 0x0001900604ff75b2 */ /* 0x0008e20008000100 */
[----:B------:R4:W1:Y:S01]  /*0e90*/  SYNCS.EXCH.64 URZ, [UR4+0x188], UR6 ;  /* 0x0001880604ff75b2 */ /* 0x0008620008000100 */
[----:B------:R4:W1:Y:S02]  /*0ea0*/  SYNCS.EXCH.64 URZ, [UR4+0x198], UR6 ;  /* 0x0001980604ff75b2 */ /* 0x0008640008000100 */
[----:B----4-:R-:W-:Y:S01]  /*0eb0*/  NOP ;  /* 0x0000000000007918 */ /* 0x010fe20000000000 */
.L_x_15:
[----:B------:R-:W-:Y:S01]  /*0ec0*/  VOTEU.ALL UP0, P1 ;  /* 0x0000000000ff7886 */ /* 0x000fe20000800000 */
[----:B--23--:R-:W-:Y:S01]  /*0ed0*/  UMOV UR4, 0x20 ;  /* 0x0000002000047882 */ /* 0x00cfe20000000000 */
[----:B------:R-:W2:Y:S01]  /*0ee0*/  LDCU UR7, c[0x0][0x36c] ;  /* 0x00006d80ff0777ac */ /* 0x000ea20008000800 */
[----:B------:R-:W-:Y:S01]  /*0ef0*/  NOP ;  /* 0x0000000000007918 */ /* 0x000fe20000000000 */
[----:B------:R-:W-:Y:S01]  /*0f00*/  LOP3.LUT R0, R60, 0x1f, RZ, 0xc0, !PT ;  /* 0x0000001f3c007812 */ /* 0x000fe200078ec0ff */
[----:B------:R-:W-:Y:S01]  /*0f10*/  @!UP0 UMOV UR6, 0x400 ;  /* 0x0000040000068882 */ /* 0x000fe20000000000 */
[----:B------:R-:W-:-:S04]  /*0f20*/  @!UP0 UIADD3 UR4, UPT, UPT, -UR4, 0x100000, URZ ;  /* 0x0010000004048890 */ /* 0x000fc8000fffe1ff */
[----:B------:R-:W-:Y:S02]  /*0f30*/  @!UP0 USHF.L.U32 UR5, UR4, 0xb, URZ ;  /* 0x0000000b04058899 */ /* 0x000fe400080006ff */
[----:B------:R-:W-:Y:S02]  /*0f40*/  @!UP0 USHF.L.U32 UR4, UR4, 0x1, URZ ;  /* 0x0000000104048899 */ /* 0x000fe400080006ff */
[----:B------:R-:W-:Y:S01]  /*0f50*/  @!UP0 ULEA UR6, UR47, UR6, 0x18 ;  /* 0x000000062f068291 */ /* 0x000fe2000f8ec0ff */
[----:B------:R-:W-:Y:S01]  /*0f60*/  VOTEU.ALL UP0, P1 ;  /* 0x0000000000ff7886 */ /* 0x000fe20000800000 */
[----:B------:R-:W-:Y:S02]  /*0f70*/  UISETP.NE.AND UP5, UPT, UR18, URZ, UPT ;  /* 0x000000ff1200728c */ /* 0x000fe4000bfa5270 */
[----:B--2---:R-:W-:Y:S01]  /*0f80*/  UISETP.EQ.U32.AND UP6, UPT, UR7, 0x1, UPT ;  /* 0x000000010700788c */ /* 0x004fe2000bfc2070 */
[----:B------:R-:W2:Y:S07]  /*0f90*/  FENCE.VIEW.ASYNC.S ;  /* 0x00000000000073c6 */ /* 0x000eae0000000000 */
[----:B--2---:R2:W3:Y:S01]  /*0fa0*/  @!UP0 SYNCS.EXCH.64 URZ, [UR6+0x1a0], UR4 ;  /* 0x0001a00406ff85b2 */ /* 0x0044e20008000100 */
[----:B------:R-:W-:Y:S05]  /*0fb0*/  BRA.U !UP6, `(.L_x_16) ;  /* 0x000000010e087547 */ /* 0x000fea000b800000 */
[----:B-1-3--:R-:W-:Y:S01]  /*0fc0*/  UCGABAR_ARV ;  /* 0x00000000000079c7 */ /* 0x00afe20008000000 */
[----:B------:R-:W-:Y:S05]  /*0fd0*/  BRA `(.L_x_17) ;  /* 0x0000000000047947 */ /* 0x000fea0003800000 */
.L_x_16:
[----:B-1-3--:R-:W-:Y:S01]  /*0fe0*/  NOP ;  /* 0x0000000000007918 */ /* 0x00afe20000000000 */
.L_x_17:
[----:B------:R-:W1:Y:S01]  /*0ff0*/  S2UR UR31, SR_CTAID.X ;  /* 0x00000000001f79c3 */ /* 0x000e620000002500 */
[----:B------:R-:W-:-:S05]  /*1000*/  CS2R.32 R50, SR_CgaSize ;  /* 0x0000000000327805 */ /* 0x000fca0000008a00 */
[----:B------:R-:W-:-:S05]  /*1010*/  IMAD R50, R50, -0xa0, RZ ;  /* 0xffffff6032327824 */ /* 0x000fca00078e02ff */
[----:B--2---:R-:W-:-:S14]  /*1020*/  R2UR UR5, R50 ;  /* 0x00000000320572ca */ /* 0x004fdc00000e0000 */
[----:B------:R-:W2:Y:S01]  /*1030*/  LDCU UR5, c[0x0][UR5+0x2b0] ;  /* 0x00005600050577ac */ /* 0x000ea20008000800 */
[----:B------:R-:W-:-:S05]  /*1040*/  CS2R.32 R50, SR_CgaSize ;  /* 0x0000000000327805 */ /* 0x000fca0000008a00 */
[----:B------:R-:W-:-:S05]  /*1050*/  IMAD R50, R50, -0xa0, RZ ;  /* 0xffffff6032327824 */ /* 0x000fca00078e02ff */
[----:B------:R-:W-:-:S14]  /*1060*/  R2UR UR4, R50 ;  /* 0x00000000320472ca */ /* 0x000fdc00000e0000 */
[----:B------:R-:W3:Y:S01]  /*1070*/  LDCU UR4, c[0x0][UR4+0x2b4] ;  /* 0x00005680040477ac */ /* 0x000ee20008000800 */
[----:B------:R-:W4:Y:S01]  /*1080*/  S2UR UR30, SR_CTAID.Y ;  /* 0x00000000001e79c3 */ /* 0x000f220000002600 */
[----:B------:R-:W-:-:S05]  /*1090*/  CS2R.32 R50, SR_CgaSize ;  /* 0x0000000000327805 */ /* 0x000fca0000008a00 */
[----:B------:R-:W-:-:S05]  /*10a0*/  IMAD R50, R50, -0xa0, RZ ;  /* 0xffffff6032327824 */ /* 0x000fca00078e02ff */
[----:B------:R-:W-:-:S14]  /*10b0*/  R2UR UR7, R50 ;  /* 0x00000000320772ca */ /* 0x000fdc00000e0000 */
[----:B------:R-:W3:Y:S01]  /*10c0*/  LDCU UR7, c[0x0][UR7+0x2a4] ;  /* 0x00005480070777ac */ /* 0x000ee20008000800 */
[----:B------:R-:W-:-:S05]  /*10d0*/  CS2R.32 R50, SR_CgaSize ;  /* 0x0000000000327805 */ /* 0x000fca0000008a00 */
[----:B------:R-:W-:-:S05]  /*10e0*/  IMAD R50, R50, -0xa0, RZ ;  /* 0xffffff6032327824 */ /* 0x000fca00078e02ff */
[----:B------:R-:W-:-:S14]  /*10f0*/  R2UR UR63, R50 ;  /* 0x00000000323f72ca */ /* 0x000fdc00000e0000 */
[----:B------:R-:W3:Y:S01]  /*1100*/  LDCU UR63, c[0x0][UR63+0x2a0] ;  /* 0x000054003f3f77ac */ /* 0x000ee20008000800 */
[----:B------:R-:W-:Y:S01]  /*1110*/  UISETP.GT.U32.AND UP0, UPT, UR48, 0xffff, UPT ;  /* 0x0000ffff3000788c */ /* 0x000fe2000bf04070 */
[----:B------:R-:W3:Y:S01]  /*1120*/  LDCU UR19, c[0x0][0xb24] ;  /* 0x00016480ff1377ac */ /* 0x000ee20008000800 */
[----:B------:R-:W3:Y:S01]  /*1130*/  LDCU UR45, c[0x0][0xb24] ;  /* 0x00016480ff2d77ac */ /* 0x000ee20008000800 */
[----:B-1----:R-:W-:Y:S01]  /*1140*/  I2FP.F32.U32 R3, UR31 ;  /* 0x0000001f00037c45 */ /* 0x002fe20008201000 */
[----:B------:R-:W1:Y:S04]  /*1150*/  LDCU UR23, c[0x0][0xb30] ;  /* 0x00016600ff1777ac */ /* 0x000e680008000800 */
[----:B--2---:R-:W-:Y:S01]  /*1160*/  FMUL R3, R3, UR5 ;  /* 0x0000000503037c20 */ /* 0x004fe20008400000 */
[----:B------:R-:W-:Y:S01]  /*1170*/  USHF.L.U32 UR24, UR47, 0xa, URZ ;  /* 0x0000000a2f187899 */ /* 0x000fe200080006ff */
[----:B----4-:R-:W-:Y:S01]  /*1180*/  I2FP.F32.U32 R2, UR30 ;  /* 0x0000001e00027c45 */ /* 0x010fe20008201000 */
[----:B------:R-:W-:-:S03]  /*1190*/  USHF.L.U32 UR46, UR31, 0x6, URZ ;  /* 0x000000061f2e7899 */ /* 0x000fc600080006ff */
[----:B------:R-:W2:Y:S01]  /*11a0*/  F2I.U32.TRUNC.NTZ R3, R3 ;  /* 0x0000000300037305 */ /* 0x000ea2000020f000 */
[----:B------:R-:W-:Y:S01]  /*11b0*/  USEL UR21, UR48, 0xffff, !UP0 ;  /* 0x0000ffff30157887 */ /* 0x000fe2000c000000 */
[----:B---3--:R-:W-:-:S06]  /*11c0*/  FMUL R2, R2, UR4 ;  /* 0x0000000402027c20 */ /* 0x008fcc0008400000 */
[----:B------:R-:W3:Y:S01]  /*11d0*/  F2I.U32.TRUNC.NTZ R2, R2 ;  /* 0x0000000200027305 */ /* 0x000ee2000020f000 */
[----:B--2---:R-:W-:Y:S02]  /*11e0*/  R2UR UR4, R3 ;  /* 0x00000000030472ca */ /* 0x004fe400000e0000 */
[----:B------:R-:W-:Y:S02]  /*11f0*/  PRMT R3, RZ, 0x7610, R3 ;  /* 0x00007610ff037816 */ /* 0x000fe40000000003 */
[----:B---3--:R-:W-:Y:S02]  /*1200*/  R2UR UR6, R2 ;  /* 0x00000000020672ca */ /* 0x008fe400000e0000 */
[----:B------:R-:W-:-:S07]  /*1210*/  PRMT R2, RZ, 0x7610, R2 ;  /* 0x00007610ff027816 */ /* 0x000fce0000000002 */
[----:B------:R-:W-:-:S04]  /*1220*/  UIADD3 UR5, UPT, UPT, -UR4, URZ, URZ ;  /* 0x000000ff04057290 */ /* 0x000fc8000fffe1ff */
[----:B------:R-:W-:Y:S02]  /*1230*/  UIMAD UR63, UR63, UR5, UR31 ;  /* 0x000000053f3f72a4 */ /* 0x000fe4000f8e021f */
[----:B------:R-:W-:-:S04]  /*1240*/  UIADD3 UR4, UPT, UPT, -UR6, URZ, URZ ;  /* 0x000000ff06047290 */ /* 0x000fc8000fffe1ff */
[----:B------:R-:W-:-:S06]  /*1250*/  UIMAD UR4, UR7, UR4, UR30 ;  /* 0x00000004070472a4 */ /* 0x000fcc000f8e021e */
[----:B------:R-:W-:Y:S01]  /*1260*/  IMAD.U32 R50, RZ, RZ, UR4 ;  /* 0x00000004ff327e24 */ /* 0x000fe2000f8e00ff */
[----:B-1----:R-:W-:Y:S06]  /*1270*/  BRA.U UP5, `(.L_x_18) ;  /* 0x0000000105407547 */ /* 0x002fec000b800000 */
[----:B------:R-:W-:Y:S01]  /*1280*/  R2UR UR4, R50 ;  /* 0x00000000320472ca */ /* 0x000fe200000e0000 */
[----:B------:R-:W-:-:S12]  /*1290*/  ULOP3.LUT UR7, UR63, 0xfffffffe, URZ, 0xc0, !UPT ;  /* 0xfffffffe3f077892 */ /* 0x000fd8000f8ec0ff */
[----:B------:R-:W-:Y:S02]  /*12a0*/  UISETP.NE.AND UP0, UPT, UR4, URZ, UPT ;  /* 0x000000ff0400728c */ /* 0x000fe4000bf05270 */
[----:B------:R-:W-:Y:S02]  /*12b0*/  ULOP3.LUT UR4, UR63, 0x2, URZ, 0x3c, !UPT ;  /* 0x000000023f047892 */ /* 0x000fe4000f8e3cff */
[----:B------:R-:W-:Y:S02]  /*12c0*/  UISETP.GT.U32.AND UP2, UPT, UR63, 0x1, UP0 ;  /* 0x000000013f00788c */ /* 0x000fe40008744070 */
[----:B------:R-:W-:Y:S02]  /*12d0*/  UISETP.GT.U32.AND UP0, UPT, UR4, 0x1, UP0 ;  /* 0x000000010400788c */ /* 0x000fe40008704070 */
[----:B------:R-:W-:Y:S02]  /*12e0*/  USEL UR5, URZ, 0x2, UP2 ;  /* 0x00000002ff057887 */ /* 0x000fe40009000000 */
[----:B------:R-:W-:-:S02]  /*12f0*/  USEL UR6, URZ, 0x1, UP2 ;  /* 0x00000001ff067887 */ /* 0x000fc40009000000 */
[----:B------:R-:W-:Y:S02]  /*1300*/  USEL UR4, URZ, 0x4, UP0 ;  /* 0x00000004ff047887 */ /* 0x000fe40008000000 */
[----:B------:R-:W-:Y:S02]  /*1310*/  USEL UR8, URZ, 0x8, UP0 ;  /* 0x00000008ff087887 */ /* 0x000fe40008000000 */
[----:B------:R-:W-:-:S03]  /*1320*/  UIADD3 UR4, UPT, UPT, UR4, UR5, UR6 ;  /* 0x0000000504047290 */ /* 0x000fc6000fffe006 */
[----:B------:R-:W-:Y:S01]  /*1330*/  UMOV UR5, 0x3 ;  /* 0x0000000300057882 */ /* 0x000fe20000000000 */
[----:B------:R-:W-:Y:S02]  /*1340*/  UIADD3 UR4, UPT, UPT, UR4, UR8, URZ ;  /* 0x0000000804047290 */ /* 0x000fe4000fffe0ff */
[----:B------:R-:W-:-:S04]  /*1350*/  USHF.L.U32 UR5, UR5, UR7, URZ ;  /* 0x0000000705057299 */ /* 0x000fc800080006ff */
[----:B------:R-:W-:Y:S02]  /*1360*/  MOV R3, UR4 ;  /* 0x0000000400037c02 */ /* 0x000fe40008000f00 */
[----:B------:R-:W-:-:S07]  /*1370*/  IMAD.U32 R2, RZ, RZ, UR5 ;  /* 0x00000005ff027e24 */ /* 0x000fce000f8e00ff */
.L_x_18:
[----:B------:R-:W1:Y:S01]  /*1380*/  S2UR UR36, SR_CTAID.Z ;  /* 0x00000000002479c3 */ /* 0x000e620000002700 */
[----:B------:R-:W-:Y:S01]  /*1390*/  UISETP.GE.AND UP0, UPT, UR19, 0x1, UPT ;  /* 0x000000011300788c */ /* 0x000fe2000bf06270 */
[----:B------:R-:W-:-:S08]  /*13a0*/  UMOV UR25, 0x5 ;  /* 0x0000000500197882 */ /* 0x000fd00000000000 */
[----:B------:R-:W-:Y:S05]  /*13b0*/  BRA.U !UP0, `(.L_x_19) ;  /* 0x0000000108d07547 */ /* 0x000fea000b800000 */
[----:B------:R-:W2:Y:S01]  /*13c0*/  LDCU.128 UR12, c[0x0][0xb10] ;  /* 0x00016200ff0c77ac */ /* 0x000ea20008000c00 */
[----:B------:R-:W3:Y:S01]  /*13d0*/  LDCU UR6, c[0x0][0x370] ;  /* 0x00006e00ff0677ac */ /* 0x000ee20008000800 */
[----:B------:R-:W4:Y:S01]  /*13e0*/  LDCU UR7, c[0x0][0x374] ;  /* 0x00006e80ff0777ac */ /* 0x000f220008000800 */
[----:B------:R-:W1:Y:S01]  /*13f0*/  LDCU UR20, c[0x0][0xb0c] ;  /* 0x00016180ff1477ac */ /* 0x000e620008000800 */
[----:B------:R-:W1:Y:S01]  /*1400*/  LDCU UR22, c[0x0][0xb20] ;  /* 0x00016400ff1677ac */ /* 0x000e620008000800 */
[----:B------:R-:W1:Y:S01]  /*1410*/  LDCU.64 UR8, c[0x0][0xb28] ;  /* 0x00016500ff0877ac */ /* 0x000e620008000a00 */
[----:B--2---:R-:W-:Y:S02]  /*1420*/  UISETP.NE.AND UP3, UPT, UR14, 0x1, UPT ;  /* 0x000000010e00788c */ /* 0x004fe4000bf65270 */
[----:B----4-:R-:W-:Y:S02]  /*1430*/  UIMAD.WIDE.U32 UR10, UR7, UR15, URZ ;  /* 0x0000000f070a72a5 */ /* 0x010fe4000f8e00ff */
[----:B---3--:R-:W-:-:S02]  /*1440*/  UIMAD.WIDE.U32 UR16, UR6, UR12, URZ ;  /* 0x0000000c061072a5 */ /* 0x008fc4000f8e00ff */
[----:B-1----:R-:W-:Y:S02]  /*1450*/  UISETP.NE.AND UP0, UPT, UR20, 0x1, UPT ;  /* 0x000000011400788c */ /* 0x002fe4000bf05270 */
[----:B------:R-:W-:Y:S01]  /*1460*/  UIMAD.WIDE.U32 UR4, UR31, UR12, URZ ;  /* 0x0000000c1f0472a5 */ /* 0x000fe2000f8e00ff */
[----:B------:R-:W-:Y:S02]  /*1470*/  UMOV UR10, UR11 ;  /* 0x0000000b000a7c82 */ /* 0x000fe40008000000 */
[----:B------:R-:W-:Y:S01]  /*1480*/  UMOV UR16, UR17 ;  /* 0x0000001100107c82 */ /* 0x000fe20008000000 */
[----:B------:R-:W-:Y:S02]  /*1490*/  @UP3 USHF.R.U32.HI UR7, URZ, UR22, UR10 ;  /* 0x00000016ff073299 */ /* 0x000fe4000801160a */
[----:B------:R-:W-:Y:S02]  /*14a0*/  UISETP.NE.AND UP2, UPT, UR19, 0x1, UPT ;  /* 0x000000011300788c */ /* 0x000fe4000bf45270 */
[----:B------:R-:W-:-:S02]  /*14b0*/  USHF.R.U32.HI UR5, URZ, UR13, UR5 ;  /* 0x0000000dff057299 */ /* 0x000fc40008011605 */
[----:B------:R-:W-:Y:S02]  /*14c0*/  @UP0 USHF.R.U32.HI UR6, URZ, UR13, UR16 ;  /* 0x0000000dff060299 */ /* 0x000fe40008011610 */
[----:B------:R-:W-:Y:S02]  /*14d0*/  UIMAD.WIDE.U32 UR12, UR30, UR15, URZ ;  /* 0x0000000f1e0c72a5 */ /* 0x000fe4000f8e00ff */
[----:B------:R-:W-:Y:S02]  /*14e0*/  UIMAD.WIDE.U32 UR10, UR7, UR8, URZ ;  /* 0x00000008070a72a5 */ /* 0x000fe4000f8e00ff */
[----:B------:R-:W-:Y:S02]  /*14f0*/  UIMAD.WIDE.U32 UR16, UR6, UR8, URZ ;  /* 0x00000008061072a5 */ /* 0x000fe4000f8e00ff */
[----:B------:R-:W-:Y:S01]  /*1500*/  USEL UR5, UR31, UR5, !UP0 ;  /* 0x000000051f057287 */ /* 0x000fe2000c000000 */
[----:B------:R-:W-:Y:S02]  /*1510*/  UMOV UR4, UR13 ;  /* 0x0000000d00047c82 */ /* 0x000fe40008000000 */
[----:B------:R-:W-:Y:S01]  /*1520*/  UMOV UR10, UR11 ;  /* 0x0000000b000a7c82 */ /* 0x000fe20008000000 */
[----:B------:R-:W-:-:S02]  /*1530*/  USHF.R.U32.HI UR4, URZ, UR22, UR4 ;  /* 0x00000016ff047299 */ /* 0x000fc40008011604 */
[----:B------:R-:W-:Y:S01]  /*1540*/  @UP2 USHF.R.U32.HI UR7, URZ, UR9, UR10 ;  /* 0x00000009ff072299 */ /* 0x000fe2000801160a */
[----:B------:R-:W-:Y:S01]  /*1550*/  UMOV UR16, UR17 ;  /* 0x0000001100107c82 */ /* 0x000fe20008000000 */
[----:B------:R-:W-:Y:S02]  /*1560*/  USEL UR4, UR30, UR4, !UP3 ;  /* 0x000000041e047287 */ /* 0x000fe4000d800000 */
[----:B------:R-:W-:Y:S02]  /*1570*/  @UP2 USHF.R.U32.HI UR6, URZ, UR9, UR16 ;  /* 0x00000009ff062299 */ /* 0x000fe40008011610 */
[----:B------:R-:W-:Y:S02]  /*1580*/  UIMAD UR7, UR7, UR19, URZ ;  /* 0x00000013070772a4 */ /* 0x000fe4000f8e02ff */
[----:B------:R-:W-:Y:S02]  /*1590*/  UIMAD UR12, UR6, UR19, URZ ;  /* 0x00000013060c72a4 */ /* 0x000fe4000f8e02ff */
[----:B------:R-:W-:-:S02]  /*15a0*/  UISETP.GE.AND UP0, UPT, UR4, UR7, UPT ;  /* 0x000000070400728c */ /* 0x000fc4000bf06270 */
[----:B------:R-:W-:Y:S02]  /*15b0*/  UIMAD.WIDE.U32 UR10, UR4, UR8, URZ ;  /* 0x00000008040a72a5 */ /* 0x000fe4000f8e00ff */
[----:B------:R-:W-:Y:S02]  /*15c0*/  UISETP.GE.OR UP0, UPT, UR5, UR12, UP0 ;  /* 0x0000000c0500728c */ /* 0x000fe40008706670 */
[----:B------:R-:W-:Y:S02]  /*15d0*/  UIMAD.WIDE.U32 UR12, UR5, UR8, URZ ;  /* 0x00000008050c72a5 */ /* 0x000fe4000f8e00ff */
[----:B------:R-:W-:Y:S01]  /*15e0*/  UIADD3 UR10, UPT, UPT, -UR4, URZ, URZ ;  /* 0x000000ff040a7290 */ /* 0x000fe2000fffe1ff */
[----:B------:R-:W-:Y:S01]  /*15f0*/  UMOV UR8, UR11 ;  /* 0x0000000b00087c82 */ /* 0x000fe20008000000 */
[----:B------:R-:W-:Y:S02]  /*1600*/  UIADD3 UR11, UPT, UPT, -UR5, URZ, URZ ;  /* 0x000000ff050b7290 */ /* 0x000fe4000fffe1ff */
[----:B------:R-:W-:-:S03]  /*1610*/  USHF.R.U32.HI UR8, URZ, UR9, UR8 ;  /* 0x00000009ff087299 */ /* 0x000fc60008011608 */
[----:B------:R-:W-:Y:S01]  /*1620*/  @!UP0 UMOV UR7, UR13 ;  /* 0x0000000d00078c82 */ /* 0x000fe20008000000 */
[----:B------:R-:W-:Y:S02]  /*1630*/  UIMAD UR30, UR14, UR10, UR30 ;  /* 0x0000000a0e1e72a4 */ /* 0x000fe4000f8e021e */
[----:B------:R-:W-:Y:S02]  /*1640*/  USEL UR8, UR4, UR8, !UP2 ;  /* 0x0000000804087287 */ /* 0x000fe4000d000000 */
[----:B------:R-:W-:Y:S02]  /*1650*/  @!UP0 USHF.R.U32.HI UR7, URZ, UR9, UR7 ;  /* 0x00000009ff078299 */ /* 0x000fe40008011607 */
[----:B------:R-:W-:Y:S02]  /*1660*/  UIADD3 UR9, UPT, UPT, -UR8, URZ, URZ ;  /* 0x000000ff08097290 */ /* 0x000fe4000fffe1ff */
[----:B------:R-:W-:Y:S02]  /*1670*/  @!UP0 USEL UR7, UR5, UR7, !UP2 ;  /* 0x0000000705078287 */ /* 0x000fe4000d000000 */
[----:B------:R-:W-:-:S02]  /*1680*/  UIMAD UR9, UR19, UR9, UR4 ;  /* 0x00000009130972a4 */ /* 0x000fc4000f8e0204 */
[----:B------:R-:W-:Y:S02]  /*1690*/  @!UP0 UIADD3 UR8, UPT, UPT, UR8, -UR7, URZ ;  /* 0x8000000708088290 */ /* 0x000fe4000fffe0ff */
[----:B------:R-:W-:Y:S02]  /*16a0*/  @!UP0 UIMAD UR6, UR9, UR6, UR7 ;  /* 0x00000006090682a4 */ /* 0x000fe4000f8e0207 */
[----:B------:R-:W-:Y:S02]  /*16b0*/  @!UP0 UIMAD UR4, UR8, UR19, UR5 ;  /* 0x00000013080482a4 */ /* 0x000fe4000f8e0205 */
[----:B------:R-:W-:Y:S02]  /*16c0*/  UIMAD UR31, UR20, UR11, UR31 ;  /* 0x0000000b141f72a4 */ /* 0x000fe4000f8e021f */
[----:B------:R-:W-:Y:S01]  /*16d0*/  UIMAD UR30, UR4, UR14, UR30 ;  /* 0x0000000e041e72a4 */ /* 0x000fe2000f8e021e */
[----:B------:R-:W-:Y:S02]  /*16e0*/  @!UP0 UMOV UR5, UR6 ;  /* 0x0000000600058c82 */ /* 0x000fe40008000000 */
[----:B------:R-:W-:-:S12]  /*16f0*/  UIMAD UR31, UR5, UR20, UR31 ;  /* 0x00000014051f72a4 */ /* 0x000fd8000f8e021f */
.L_x_19:
[----:B------:R-:W-:Y:S02]  /*1700*/  UISETP.NE.AND UP2, UPT, UR23, 0x1, UPT ;  /* 0x000000011700788c */ /* 0x000fe4000bf45270 */
[----:B------:R-:W-:Y:S02]  /*1710*/  ULOP3.LUT UR21, UR21, 0xffff, URZ, 0xc0, !UPT ;  /* 0x0000ffff15157892 */ /* 0x000fe4000f8ec0ff */
[----:B------:R-:W-:Y:S02]  /*1720*/  UISETP.NE.AND UP0, UPT, UR18, 0x2, UPT ;  /* 0x000000021200788c */ /* 0x000fe4000bf05270 */
[----:B------:R-:W-:Y:S02]  /*1730*/  ULOP3.LUT UR24, UR24, 0x800, URZ, 0xc0, !UPT ;  /* 0x0000080018187892 */ /* 0x000fe4000f8ec0ff */
[----:B------:R-:W-:Y:S02]  /*1740*/  ULOP3.LUT UR46, UR46, 0x40, URZ, 0xc0, !UPT ;  /* 0x000000402e2e7892 */ /* 0x000fe4000f8ec0ff */
[----:B------:R-:W-:Y:S01]  /*1750*/  USHF.L.U32 UR21, UR25, UR21, URZ ;  /* 0x0000001519157299 */ /* 0x000fe200080006ff */
[----:B------:R-:W-:Y:S11]  /*1760*/  BRA.U UP2, `(.L_x_20) ;  /* 0x0000000102407547 */ /* 0x000ff6000b800000 */
[----:B------:R-:W2:Y:S01]  /*1770*/  LDCU.128 UR8, c[0x0][0xb10] ;  /* 0x00016200ff0877ac */ /* 0x000ea20008000c00 */
[----:B------:R-:W3:Y:S01]  /*1780*/  LDCU UR12, c[0x0][0xb0c] ;  /* 0x00016180ff0c77ac */ /* 0x000ee20008000800 */
[----:B------:R-:W4:Y:S01]  /*1790*/  LDCU UR13, c[0x0][0xb20] ;  /* 0x00016400ff0d77ac */ /* 0x000f220008000800 */
[----:B--2---:R-:W-:Y:S02]  /*17a0*/  UIMAD.WIDE.U32 UR4, UR31, UR8, URZ ;  /* 0x000000081f0472a5 */ /* 0x004fe4000f8e00ff */
[----:B------:R-:W-:Y:S02]  /*17b0*/  UIMAD.WIDE.U32 UR6, UR30, UR11, URZ ;  /* 0x0000000b1e0672a5 */ /* 0x000fe4000f8e00ff */
[----:B---3--:R-:W-:Y:S02]  /*17c0*/  UISETP.NE.AND UP2, UPT, UR12, 0x1, UPT ;  /* 0x000000010c00788c */ /* 0x008fe4000bf45270 */
[----:B------:R-:W-:-:S03]  /*17d0*/  USHF.R.U32.HI UR5, URZ, UR9, UR5 ;  /* 0x00000009ff057299 */ /* 0x000fc60008011605 */
[----:B------:R-:W-:Y:S01]  /*17e0*/  UMOV UR4, UR7 ;  /* 0x0000000700047c82 */ /* 0x000fe20008000000 */
[----:B------:R-:W-:Y:S02]  /*17f0*/  USEL UR5, UR31, UR5, !UP2 ;  /* 0x000000051f057287 */ /* 0x000fe4000d000000 */
[----:B------:R-:W-:Y:S02]  /*1800*/  UISETP.NE.AND UP2, UPT, UR10, 0x1, UPT ;  /* 0x000000010a00788c */ /* 0x000fe4000bf45270 */
[----:B----4-:R-:W-:-:S04]  /*1810*/  USHF.R.U32.HI UR4, URZ, UR13, UR4 ;  /* 0x0000000dff047299 */ /* 0x010fc80008011604 */
[----:B------:R-:W-:-:S04]  /*1820*/  USEL UR4, UR30, UR4, !UP2 ;  /* 0x000000041e047287 */ /* 0x000fc8000d000000 */
[----:B------:R-:W-:Y:S02]  /*1830*/  UIADD3 UR6, UPT, UPT, UR5, -UR4, URZ ;  /* 0x8000000405067290 */ /* 0x000fe4000fffe0ff */
[----:B------:R-:W-:Y:S02]  /*1840*/  UIADD3 UR4, UPT, UPT, -UR5, UR4, URZ ;  /* 0x0000000405047290 */ /* 0x000fe4000fffe1ff */
[----:B------:R-:W-:Y:S02]  /*1850*/  UIMAD UR30, UR6, UR10, UR30 ;  /* 0x0000000a061e72a4 */ /* 0x000fe4000f8e021e */
[----:B------:R-:W-:-:S12]  /*1860*/  UIMAD UR31, UR4, UR12, UR31 ;  /* 0x0000000c041f72a4 */ /* 0x000fd8000f8e021f */
.L_x_20:
[----:B------:R-:W-:Y:S05]  /*1870*/  BRA.U !UP6, `(.L_x_21) ;  /* 0x000000010e0c7547 */ /* 0x000fea000b800000 */
[----:B------:R-:W-:Y:S01]  /*1880*/  UCGABAR_WAIT ;  /* 0x0000000000007dc7 */ /* 0x000fe20008000000 */
[----:B------:R-:W-:Y:S01]  /*1890*/  CCTL.IVALL ;  /* 0x00000000ff00798f */ /* 0x000fe20002000000 */
[----:B------:R-:W-:Y:S05]  /*18a0*/  BRA `(.L_x_22) ;  /* 0x0000000000047947 */ /* 0x000fea0003800000 */
.L_x_21:
[----:B------:R-:W-:Y:S06]  /*18b0*/  BAR.SYNC.DEFER_BLOCKING 0x0 ;  /* 0x0000000000007b1d */ /* 0x000fec0000010000 */
.L_x_22:
[----:B------:R-:W-:Y:S05]  /*18c0*/  BRA.U UP0, `(.L_x_23) ;  /* 0x0000001900247547 */ /* 0x000fea000b800000 */
[----:B------:R-:W2:Y:S01]  /*18d0*/  LDCU UR6, c[0x0][0x38c] ;  /* 0x00007180ff0677ac */ /* 0x000ea20008000800 */
[----:B------:R-:W-:Y:S01]  /*18e0*/  PLOP3.LUT P1, PT, PT, PT, UP4, 0x80, 0x8 ;  /* 0x000000000008781c */ /* 0x000fe20003f2f048 */
[----:B------:R-:W-:Y:S01]  /*18f0*/  IMAD.MOV.U32 R12, RZ, RZ, 0x1 ;  /* 0x00000001ff0c7424 */ /* 0x000fe200078e00ff */
[----:B------:R-:W-:Y:S02]  /*1900*/  ISETP.NE.AND P2, PT, R0, RZ, P3 ;  /* 0x000000ff0000720c */ /* 0x000fe40001f45270 */
[----:B------:R-:W-:Y:S02]  /*1910*/  CS2R R10, SRZ ;  /* 0x00000000000a7805 */ /* 0x000fe4000001ff00 */
[----:B------:R-:W-:Y:S01]  /*1920*/  PLOP3.LUT P1, PT, P1, PT, PT, 0x8, 0x80 ;  /* 0x000000000080781c */ /* 0x000fe20000f2e170 */
[----:B------:R-:W-:Y:S01]  /*1930*/  IMAD.MOV.U32 R9, RZ, RZ, RZ ;  /* 0x000000ffff097224 */ /* 0x000fe200078e00ff */
[----:B------:R-:W3:Y:S01]  /*1940*/  LDCU UR39, c[0x0][0x370] ;  /* 0x00006e00ff2777ac */ /* 0x000ee20008000800 */
[----:B------:R-:W-:Y:S01]  /*1950*/  IMAD.MOV.U32 R8, RZ, RZ, 0x1 ;  /* 0x00000001ff087424 */ /* 0x000fe200078e00ff */
[----:B------:R-:W4:Y:S01]  /*1960*/  LDCU.64 UR26, c[0x0][0x348] ;  /* 0x00006900ff1a77ac */ /* 0x000f220008000a00 */
[----:B------:R-:W-:Y:S01]  /*1970*/  ULEA.HI UR43, UR24, UR46, URZ, 0x1a ;  /* 0x0000002e182b7291 */ /* 0x000fe2000f8fd0ff */
[----:B------:R-:W1:Y:S01]  /*1980*/  LDCU UR38, c[0x0][0x374] ;  /* 0x00006e80ff2677ac */ /* 0x000e620008000800 */
[----:B--2---:R-:W-:-:S02]  /*1990*/  UIADD3 UR5, UPT, UPT, UR6, 0x3f, URZ ;  /* 0x0000003f06057890 */ /* 0x004fc4000fffe0ff */
[----:B------:R-:W-:Y:S02]  /*19a0*/  UIADD3 UR48, UPT, UPT, UR6, 0x7e, URZ ;  /* 0x0000007e06307890 */ /* 0x000fe4000fffe0ff */
[----:B------:R-:W-:-:S04]  /*19b0*/  USHF.R.S32.HI UR4, URZ, 0x1f, UR5 ;  /* 0x0000001fff047899 */ /* 0x000fc80008011405 */
[----:B------:R-:W-:Y:S02]  /*19c0*/  ULEA.HI UR4, UR4, UR5, URZ, 0x6 ;  /* 0x0000000504047291 */ /* 0x000fe4000f8f30ff */
[----:B------:R-:W-:Y:S02]  /*19d0*/  UIADD3 UR5, UPT, UPT, UR6, -0x1, URZ ;  /* 0xffffffff06057890 */ /* 0x000fe4000fffe0ff */
[----:B------:R-:W-:Y:S02]  /*19e0*/  USHF.R.S32.HI UR41, URZ, 0x6, UR4 ;  /* 0x00000006ff297899 */ /* 0x000fe40008011404 */
[----:B------:R-:W-:Y:S02]  /*19f0*/  UISETP.GE.U32.AND UP1, UPT, UR5, -0x7f, UPT ;  /* 0xffffff810500788c */ /* 0x000fe4000bf26070 */
[----:B------:R-:W-:Y:S01]  /*1a00*/  UISETP.LT.U32.AND UP0, UPT, UR41, 0xd, UPT ;  /* 0x0000000d2900788c */ /* 0x000fe2000bf01070 */
[----:B------:R-:W-:-:S03]  /*1a10*/  UMOV UR5, URZ ;  /* 0x000000ff00057c82 */ /* 0x000fc60008000000 */
[----:B------:R-:W-:Y:S02]  /*1a20*/  USEL UR40, UR41, 0xd, UP0 ;  /* 0x0000000d29287887 */ /* 0x000fe40008000000 */
[----:B------:R-:W-:Y:S02]  /*1a30*/  UISETP.NE.AND UP0, UPT, UR18, URZ, UPT ;  /* 0x000000ff1200728c */ /* 0x000fe4000bf05270 */
[----:B------:R-:W-:Y:S02]  /*1a40*/  UIADD3 UR4, UPT, UPT, UR40, -0x1, URZ ;  /* 0xffffffff28047890 */ /* 0x000fe4000fffe0ff */
[----:B------:R-:W-:Y:S02]  /*1a50*/  @UP1 UIADD3 UR4, UPT, UPT, UR40, URZ, URZ ;  /* 0x000000ff28041290 */ /* 0x000fe4000fffe0ff */
[----:B------:R-:W-:Y:S02]  /*1a60*/  USEL UR25, UR55, 0x2, UP0 ;  /* 0x0000000237197887 */ /* 0x000fe40008000000 */
[----:B------:R-:W-:-:S02]  /*1a70*/  UIADD3 UR44, UPT, UPT, UR41, -UR40, URZ ;  /* 0x80000028292c7290 */ /* 0x000fc4000fffe0ff */
[----:B------:R-:W-:Y:S02]  /*1a80*/  UIADD3 UR28, UPT, UPT, UR4, 0x1, URZ ;  /* 0x00000001041c7890 */ /* 0x000fe4000fffe0ff */
[----:B-1-34-:R-:W-:-:S12]  /*1a90*/  UIADD3 UR42, UPT, UPT, -UR4, URZ, URZ ;  /* 0x000000ff042a7290 */ /* 0x01afd8000fffe1ff */
.L_x_43:
[----:B------:R-:W-:Y:S01]  /*1aa0*/  UISETP.NE.AND UP0, UPT, UR47, URZ, UPT ;  /* 0x000000ff2f00728c */ /* 0x000fe2000bf05270 */
[----:B------:R-:W1:Y:S08]  /*1ab0*/  S2UR UR47, SR_CgaCtaId ;  /* 0x00000000002f79c3 */ /* 0x000e700000008800 */
[----:B------:R-:W-:Y:S05]  /*1ac0*/  BRA.U UP0, `(.L_x_24) ;  /* 0x0000000100347547 */ /* 0x000fea000b800000 */
[----:B------:R-:W2:Y:S01]  /*1ad0*/  S2R R0, SR_CgaCtaId ;  /* 0x0000000000007919 */ /* 0x000ea20000008800 */
[----:B------:R-:W-:-:S04]  /*1ae0*/  MOV R2, 0x400 ;  /* 0x0000040000027802 */ /* 0x000fc80000000f00 */
[----:B--2---:R-:W-:Y:S02]  /*1af0*/  LEA R0, R0, R2, 0x18 ;  /* 0x0000000200007211 */ /* 0x004fe400078ec0ff */
[----:B------:R-:W-:-:S03]  /*1b00*/  SHF.L.U32 R2, R8, 0x1f, RZ ;  /* 0x0000001f08027819 */ /* 0x000fc600000006ff */
[----:B------:R-:W-:-:S04]  /*1b10*/  IMAD R0, R9, 0x8, R0 ;  /* 0x0000000809007824 */ /* 0x000fc800078e0200 */
[----:B------:R-:W2:Y:S02]  /*1b20*/  SYNCS.PHASECHK.TRANS64.TRYWAIT P0, [R0+URZ+0x190], R2 ;  /* 0x00019002000075a7 */ /* 0x000ea400080011ff */
[----:B--2---:R-:W-:Y:S05]  /*1b30*/  @!P0 BRA `(.L_x_25) ;  /* 0x0000007800688947 */ /* 0x004fea0003800000 */
.L_x_159:
[----:B------:R-:W-:Y:S01]  /*1b40*/  VIADD R9, R9, 0x1 ;  /* 0x0000000109097836 */ /* 0x000fe20000000000 */
[----:B------:R2:W-:Y:S04]  /*1b50*/  SYNCS.ARRIVE.TRANS64.A1T0 RZ, [R0+URZ+0x180], RZ ;  /* 0x000180ff00ff79a7 */ /* 0x0005e800081000ff */
[----:B------:R-:W-:-:S04]  /*1b60*/  ISETP.NE.AND P0, PT, R9, 0x2, PT ;  /* 0x000000020900780c */ /* 0x000fc80003f05270 */
[----:B------:R-:W-:Y:S02]  /*1b70*/  SEL R9, R9, RZ, P0 ;  /* 0x000000ff09097207 */ /* 0x000fe40000000000 */
[----:B--2---:R-:W-:-:S04]  /*1b80*/  SEL R0, RZ, 0x1, P0 ;  /* 0x00000001ff007807 */ /* 0x004fc80000000000 */
[----:B------:R-:W-:-:S07]  /*1b90*/  LOP3.LUT R8, R8, R0, RZ, 0x3c, !PT ;  /* 0x0000000008087212 */ /* 0x000fce00078e3cff */
.L_x_24:
[----:B------:R-:W-:Y:S01]  /*1ba0*/  UMOV UR6, 0x400 ;  /* 0x0000040000067882 */ /* 0x000fe20000000000 */
[----:B------:R-:W-:Y:S01]  /*1bb0*/  UISETP.GE.U32.AND UP0, UPT, UR48, 0x7f, UPT ;  /* 0x0000007f3000788c */ /* 0x000fe2000bf06070 */
[----:B------:R-:W-:Y:S01]  /*1bc0*/  SHF.L.U32 R0, R12, 0x1f, RZ ;  /* 0x0000001f0c007819 */ /* 0x000fe200000006ff */
[----:B-1----:R-:W-:Y:S02]  /*1bd0*/  ULEA UR6, UR47, UR6, 0x18 ;  /* 0x000000062f067291 */ /* 0x002fe4000f8ec0ff */
[----:B------:R-:W-:Y:S02]  /*1be0*/  ULEA UR11, UR30, UR43, 0x7 ;  /* 0x0000002b1e0b7291 */ /* 0x000fe4000f8e38ff */
[----:B------:R-:W-:Y:S01]  /*1bf0*/  ULEA UR4, UR5, UR6, 0x3 ;  /* 0x0000000605047291 */ /* 0x000fe2000f8e18ff */
[----:B------:R-:W-:-:S08]  /*1c00*/  UMOV UR7, URZ ;  /* 0x000000ff00077c82 */ /* 0x000fd00008000000 */
[----:B------:R1:W2:Y:S01]  /*1c10*/  SYNCS.PHASECHK.TRANS64.TRYWAIT P0, [UR4+0x68], R0 ;  /* 0x00006800ff0075a7 */ /* 0x0002a20008001104 */
[----:B------:R-:W-:-:S04]  /*1c20*/  ULEA.HI UR4, UR31, UR31, URZ, 0x1 ;  /* 0x0000001f1f047291 */ /* 0x000fc8000f8f08ff */
[----:B------:R-:W-:-:S04]  /*1c30*/  USHF.L.U32 UR4, UR4, 0x6, URZ ;  /* 0x0000000604047899 */ /* 0x000fc800080006ff */
[----:B------:R-:W-:Y:S01]  /*1c40*/  ULOP3.LUT UR35, UR46, 0xffffff80, UR4, 0xf8, !UPT ;  /* 0xffffff802e237892 */ /* 0x000fe2000f8ef804 */
[----:B------:R-:W-:Y:S11]  /*1c50*/  BRA.U !UP0, `(.L_x_26) ;  /* 0x0000000108c87547 */ /* 0x000ff6000b800000 */
[----:B------:R-:W-:Y:S01]  /*1c60*/  UMOV UR13, UR42 ;  /* 0x0000002a000d7c82 */ /* 0x000fe20008000000 */
[----:B------:R-:W-:Y:S01]  /*1c70*/  UMOV UR4, UR5 ;  /* 0x0000000500047c82 */ /* 0x000fe20008000000 */
[----:B------:R-:W-:-:S05]  /*1c80*/  UMOV UR34, URZ ;  /* 0x000000ff00227c82 */ /* 0x000fca0008000000 */
.L_x_32:
[----:B------:R-:W-:Y:S01]  /*1c90*/  ULEA UR33, UR4, UR6, 0x3 ;  /* 0x0000000604217291 */ /* 0x000fe2000f8e18ff */
[----:B------:R-:W-:Y:S01]  /*1ca0*/  @P3 MOV R2, 0x8000 ;  /* 0x0000800000023802 */ /* 0x000fe20000000f00 */
[----:B--234-:R-:W-:Y:S10]  /*1cb0*/  @P0 BRA `(.L_x_27) ;  /* 0x00000000000c0947 */ /* 0x01cff40003800000 */
[----:B------:R-:W-:-:S04]  /*1cc0*/  SHF.L.U32 R3, R12, 0x1f, RZ ;  /* 0x0000001f0c037819 */ /* 0x000fc800000006ff */
[----:B------:R-:W2:Y:S02]  /*1cd0*/  SYNCS.PHASECHK.TRANS64.TRYWAIT P0, [UR33+0x68], R3 ;  /* 0x00006803ff0075a7 */ /* 0x000ea40008001121 */
[----:B--2---:R-:W-:Y:S05]  /*1ce0*/  @!P0 BRA `(.L_x_28) ;  /* 0x0000007800108947 */ /* 0x004fea0003800000 */
.L_x_27:
[----:B------:R2:W-:Y:S01]  /*1cf0*/  @P3 SYNCS.ARRIVE.TRANS64 RZ, [UR33], R2 ;  /* 0x00000002ffff39a7 */ /* 0x0005e20008000021 */
[----:B------:R-:W-:Y:S02]  /*1d00*/  ULOP3.LUT UR5, UR25, 0x2, URZ, 0xfc, !UPT ;  /* 0x0000000219057892 */ /* 0x000fe4000f8efcff */
[----:B------:R-:W-:Y:S02]  /*1d10*/  UIADD3 UR13, UPT, UPT, UR13, 0x1, URZ ;  /* 0x000000010d0d7890 */ /* 0x000fe4000fffe0ff */
[----:B------:R-:W-:Y:S02]  /*1d20*/  UISETP.NE.AND UP0, UPT, UR5, 0x2, UPT ;  /* 0x000000020500788c */ /* 0x000fe4000bf05270 */
[----:B------:R-:W-:-:S07]  /*1d30*/  UISETP.NE.AND UP2, UPT, UR13, 0x1, UPT ;  /* 0x000000010d00788c */ /* 0x000fce000bf45270 */
[----:B------:R-:W-:Y:S05]  /*1d40*/  BRA.U UP0, `(.L_x_29) ;  /* 0x0000000100047547 */ /* 0x000fea000b800000 */
[----:B------:R-:W-:Y:S05]  /*1d50*/  BPT.TRAP 0x1 ;  /* 0x000000040000795c */ /* 0x000fea0000300000 */
.L_x_29:
[----:B------:R-:W-:Y:S04]  /*1d60*/  BSSY.RECONVERGENT B0, `(.L_x_30) ;  /* 0x0000003000007945 */ /* 0x000fe80003800200 */
[----:B------:R-:W-:Y:S05]  /*1d70*/  @!P2 BRA `(.L_x_31) ;  /* 0x000000000004a947 */ /* 0x000fea0003800000 */
[----:B------:R-:W-:Y:S05]  /*1d80*/  BPT.TRAP 0x1 ;  /* 0x000000040000795c */ /* 0x000fea0000300000 */
.L_x_31:
[----:B------:R-:W-:Y:S05]  /*1d90*/  BSYNC.RECONVERGENT B0 ;  /* 0x0000000000007941 */ /* 0x000fea0003800200 */
.L_x_30:
[----:B------:R-:W-:Y:S02]  /*1da0*/  UIADD3 UR5, UPT, UPT, UR4, 0x1, URZ ;  /* 0x0000000104057890 */ /* 0x000fe4000fffe0ff */
[----:B------:R-:W-:Y:S02]  /*1db0*/  ULEA UR32, UR4, UR6, 0xd ;  /* 0x0000000604207291 */ /* 0x000fe4000f8e68ff */
[----:B------:R-:W-:Y:S02]  /*1dc0*/  UISETP.NE.AND UP0, UPT, UR5, 0xd, UPT ;  /* 0x0000000d0500788c */ /* 0x000fe4000bf05270 */
[----:B------:R-:W-:Y:S02]  /*1dd0*/  ULEA UR4, UR4, UR24, 0xc ;  /* 0x0000001804047291 */ /* 0x000fe4000f8e60ff */
[----:B------:R-:W-:Y:S02]  /*1de0*/  USEL UR8, URZ, 0x1, UP0 ;  /* 0x00000001ff087887 */ /* 0x000fe40008000000 */
[----:B------:R-:W-:-:S02]  /*1df0*/  USEL UR5, UR5, URZ, UP0 ;  /* 0x000000ff05057287 */ /* 0x000fc40008000000 */
[----:B------:R-:W-:Y:S02]  /*1e00*/  UIADD3 UR16, UP1, UPT, UR26, 0x80, URZ ;  /* 0x000000801a107890 */ /* 0x000fe4000ff3e0ff */
[----:B------:R-:W-:Y:S01]  /*1e10*/  ULEA UR4, UR4, UR6, 0x1 ;  /* 0x0000000604047291 */ /* 0x000fe2000f8e08ff */
[----:B------:R-:W-:Y:S01]  /*1e20*/  LOP3.LUT R12, R12, UR8, RZ, 0x3c, !PT ;  /* 0x000000080c0c7c12 */ /* 0x000fe2000f8e3cff */
[----:B------:R-:W-:Y:S02]  /*1e30*/  UIADD3 UR14, UP0, UPT, UR26, 0x180, URZ ;  /* 0x000001801a0e7890 */ /* 0x000fe4000ff1e0ff */
[----:B------:R-:W-:Y:S01]  /*1e40*/  ULEA UR7, UR5, UR6, 0x3 ;  /* 0x0000000605077291 */ /* 0x000fe2000f8e18ff */
[----:B-1----:R-:W-:Y:S01]  /*1e50*/  SHF.L.U32 R0, R12, 0x1f, RZ ;  /* 0x0000001f0c007819 */ /* 0x002fe200000006ff */
[----:B------:R-:W-:Y:S02]  /*1e60*/  ULOP3.LUT UR33, UR33, 0xfefffff8, URZ, 0xc0, !UPT ;  /* 0xfefffff821217892 */ /* 0x000fe4000f8ec0ff */
[----:B------:R-:W-:-:S02]  /*1e70*/  UIADD3.X UR17, UPT, UPT, URZ, UR27, URZ, UP1, !UPT ;  /* 0x0000001bff117290 */ /* 0x000fc40008ffe4ff */
[----:B------:R-:W-:Y:S02]  /*1e80*/  UIADD3 UR32, UPT, UPT, UR32, 0x4300, URZ ;  /* 0x0000430020207890 */ /* 0x000fe4000fffe0ff */
[----:B------:R-:W-:Y:S01]  /*1e90*/  UIADD3 UR8, UPT, UPT, UR4, 0x1e300, URZ ;  /* 0x0001e30004087890 */ /* 0x000fe2000fffe0ff */
[----:B------:R3:W4:Y:S01]  /*1ea0*/  SYNCS.PHASECHK.TRANS64.TRYWAIT P0, [UR7+0x68], R0 ;  /* 0x00006800ff0075a7 */ /* 0x0007220008001107 */
[----:B------:R-:W-:Y:S02]  /*1eb0*/  UIADD3.X UR15, UPT, UPT, URZ, UR27, URZ, UP0, !UPT ;  /* 0x0000001bff0f7290 */ /* 0x000fe400087fe4ff */
[----:B------:R-:W-:Y:S01]  /*1ec0*/  UPRMT UR4, URZ, 0x5410, UR21 ;  /* 0x00005410ff047896 */ /* 0x000fe20008000015 */
[----:B------:R-:W-:Y:S01]  /*1ed0*/  UMOV UR18, 0x0 ;  /* 0x0000000000127882 */ /* 0x000fe20000000000 */
[----:B------:R-:W-:Y:S01]  /*1ee0*/  UMOV UR19, 0x10000000 ;  /* 0x1000000000137882 */ /* 0x000fe20000000000 */
[----:B------:R-:W-:Y:S01]  /*1ef0*/  UMOV UR10, UR34 ;  /* 0x00000022000a7c82 */ /* 0x000fe20008000000 */
[----:B------:R-:W-:Y:S01]  /*1f00*/  UMOV UR12, UR36 ;  /* 0x00000024000c7c82 */ /* 0x000fe20008000000 */
[----:B------:R-:W-:Y:S01]  /*1f10*/  UMOV UR9, UR33 ;  /* 0x0000002100097c82 */ /* 0x000fe20008000000 */
[----:B------:R1:W-:Y:S01]  /*1f20*/  UTMALDG.3D.2CTA [UR32], [UR16], desc[UR18] ;  /* 0x00001220100075b4 */ /* 0x0003e20008211000 */
[----:B------:R-:W-:-:S02]  /*1f30*/  UMOV UR7, UR28 ;  /* 0x0000001c00077c82 */ /* 0x000fc40008000000 */
[----:B------:R2:W-:Y:S01]  /*1f40*/  UTMALDG.3D.MULTICAST.2CTA [UR8], [UR14], UR4, desc[UR18] ;  /* 0x000012080e0073b4 */ /* 0x0005e20008211804 */
[----:B-1----:R-:W-:Y:S01]  /*1f50*/  UIADD3 UR34, UPT, UPT, UR34, 0x40, URZ ;  /* 0x0000004022227890 */ /* 0x002fe2000fffe0ff */
[----:B--2---:R-:W-:Y:S01]  /*1f60*/  UMOV UR4, UR5 ;  /* 0x0000000500047c82 */ /* 0x004fe20008000000 */
[----:B------:R-:W-:Y:S10]  /*1f70*/  BRA.U UP2, `(.L_x_32) ;  /* 0xfffffffd02447547 */ /* 0x000ff4000b83ffff */
.L_x_26:
[----:B------:R-:W-:Y:S01]  /*1f80*/  ULEA UR4, UR5, UR6, 0x3 ;  /* 0x0000000605047291 */ /* 0x000fe2000f8e18ff */
[----:B-1-3--:R-:W-:Y:S01]  /*1f90*/  SHF.L.U32 R0, R12, 0x1f, RZ ;  /* 0x0000001f0c007819 */ /* 0x00afe200000006ff */
[----:B------:R-:W-:Y:S01]  /*1fa0*/  @!P1 SYNCS.ARRIVE.TRANS64.A1T0 RZ, [UR6+0x118], RZ ;  /* 0x000118ffffff99a7 */ /* 0x000fe20008100006 */
[----:B------:R-:W-:-:S06]  /*1fb0*/  UISETP.GT.AND UP0, UPT, UR41, UR40, UPT ;  /* 0x000000282900728c */ /* 0x000fcc000bf04270 */
[----:B--2-4-:R1:W2:Y:S03]  /*1fc0*/  SYNCS.PHASECHK.TRANS64.TRYWAIT P0, [UR4+0x68], R0 ;  /* 0x00006800ff0075a7 */ /* 0x0142a60008001104 */
[----:B------:R-:W-:Y:S05]  /*1fd0*/  BRA.U !UP0, `(.L_x_33) ;  /* 0x0000000108c87547 */ /* 0x000fea000b800000 */
[----:B------:R-:W-:Y:S01]  /*1fe0*/  UIADD3 UR13, UPT, UPT, UR44, UR7, URZ ;  /* 0x000000072c0d7290 */ /* 0x000fe2000fffe0ff */
[----:B------:R-:W-:-:S11]  /*1ff0*/  UMOV UR4, UR5 ;  /* 0x0000000500047c82 */ /* 0x000fd60008000000 */
.L_x_39:
[----:B------:R-:W-:Y:S01]  /*2000*/  ULEA UR17, UR4, UR6, 0x3 ;  /* 0x0000000604117291 */ /* 0x000fe2000f8e18ff */
[----:B--2---:R-:W-:Y:S01]  /*2010*/  @P3 MOV R2, 0x8000 ;  /* 0x0000800000023802 */ /* 0x004fe20000000f00 */
[----:B--2-4-:R-:W-:Y:S10]  /*2020*/  @P0 BRA `(.L_x_34) ;  /* 0x00000000000c0947 */ /* 0x014ff40003800000 */
[----:B------:R-:W-:-:S04]  /*2030*/  SHF.L.U32 R3, R12, 0x1f, RZ ;  /* 0x0000001f0c037819 */ /* 0x000fc800000006ff */
[----:B------:R-:W2:Y:S02]  /*2040*/  SYNCS.PHASECHK.TRANS64.TRYWAIT P0, [UR17+0x68], R3 ;  /* 0x00006803ff0075a7 */ /* 0x000ea40008001111 */
[----:B--2---:R-:W-:Y:S05]  /*2050*/  @!P0 BRA `(.L_x_35) ;  /* 0x00000074004c8947 */ /* 0x004fea0003800000 */
.L_x_34:
[----:B------:R2:W-:Y:S01]  /*2060*/  @P3 SYNCS.ARRIVE.TRANS64 RZ, [UR17], R2 ;  /* 0x00000002ffff39a7 */ /* 0x0005e20008000011 */
[----:B------:R-:W-:-:S04]  /*2070*/  ULOP3.LUT UR5, UR25, 0x2, URZ, 0xfc, !UPT ;  /* 0x0000000219057892 */ /* 0x000fc8000f8efcff */
[----:B------:R-:W-:-:S09]  /*2080*/  UISETP.NE.AND UP0, UPT, UR5, 0x2, UPT ;  /* 0x000000020500788c */ /* 0x000fd2000bf05270 */
[----:B------:R-:W-:Y:S05]  /*2090*/  BRA.U UP0, `(.L_x_36) ;  /* 0x0000000100047547 */ /* 0x000fea000b800000 */
[----:B------:R-:W-:Y:S05]  /*20a0*/  BPT.TRAP 0x1 ;  /* 0x000000040000795c */ /* 0x000fea0000300000 */
.L_x_36:
[----:B------:R-:W-:Y:S04]  /*20b0*/  BSSY.RECONVERGENT B0, `(.L_x_37) ;  /* 0x0000003000007945 */ /* 0x000fe80003800200 */
[----:B------:R-:W-:Y:S05]  /*20c0*/  @!P2 BRA `(.L_x_38) ;  /* 0x000000000004a947 */ /* 0x000fea0003800000 */
[----:B------:R-:W-:Y:S05]  /*20d0*/  BPT.TRAP 0x1 ;  /* 0x000000040000795c */ /* 0x000fea0000300000 */
.L_x_38:
[----:B------:R-:W-:Y:S05]  /*20e0*/  BSYNC.RECONVERGENT B0 ;  /* 0x0000000000007941 */ /* 0x000fea0003800200 */
.L_x_37:
        /* <DEDUP_REMOVED lines=9> */
[----:B------:R-:W-:Y:S02]  /*2180*/  USHF.L.U32 UR18, UR7, 0x6, URZ ;  /* 0x0000000607127899 */ /* 0x000fe400080006ff */
[----:B------:R-:W-:Y:S01]  /*2190*/  UIADD3 UR7, UPT, UPT, UR7, 0x1, URZ ;  /* 0x0000000107077890 */ /* 0x000fe2000fffe0ff */
[----:B-1----:R-:W-:Y:S01]  /*21a0*/  SHF.L.U32 R0, R12, 0x1f, RZ ;  /* 0x0000001f0c007819 */ /* 0x002fe200000006ff */
[----:B------:R-:W-:Y:S02]  /*21b0*/  UIADD3 UR22, UP1, UPT, UR26, 0x80, URZ ;  /* 0x000000801a167890 */ /* 0x000fe4000ff3e0ff */
[----:B------:R-:W-:Y:S01]  /*21c0*/  ULEA UR4, UR4, UR6, 0x1 ;  /* 0x0000000604047291 */ /* 0x000fe2000f8e08ff */
[----:B------:R3:W4:Y:S01]  /*21d0*/  SYNCS.PHASECHK.TRANS64.TRYWAIT P0, [UR8+0x68], R0 ;  /* 0x00006800ff0075a7 */ /* 0x0007220008001108 */
[----:B------:R-:W-:-:S02]  /*21e0*/  UIADD3.X UR15, UPT, UPT, URZ, UR27, URZ, UP0, !UPT ;  /* 0x0000001bff0f7290 */ /* 0x000fc400087fe4ff */
[----:B------:R-:W-:Y:S02]  /*21f0*/  UISETP.NE.AND UP0, UPT, UR7, UR13, UPT ;  /* 0x0000000d0700728c */ /* 0x000fe4000bf05270 */
[----:B------:R-:W-:Y:S02]  /*2200*/  ULOP3.LUT UR17, UR17, 0xfefffff8, URZ, 0xc0, !UPT ;  /* 0xfefffff811117892 */ /* 0x000fe4000f8ec0ff */
[----:B------:R-:W-:Y:S02]  /*2210*/  UIADD3 UR16, UPT, UPT, UR16, 0x4300, URZ ;  /* 0x0000430010107890 */ /* 0x000fe4000fffe0ff */
[----:B------:R-:W-:Y:S02]  /*2220*/  UIADD3.X UR23, UPT, UPT, URZ, UR27, URZ, UP1, !UPT ;  /* 0x0000001bff177290 */ /* 0x000fe40008ffe4ff */
[----:B------:R-:W-:Y:S02]  /*2230*/  UIADD3 UR8, UPT, UPT, UR4, 0x1e300, URZ ;  /* 0x0001e30004087890 */ /* 0x000fe4000fffe0ff */
[----:B------:R-:W-:Y:S01]  /*2240*/  UPRMT UR4, URZ, 0x5410, UR21 ;  /* 0x00005410ff047896 */ /* 0x000fe20008000015 */
[----:B------:R-:W-:Y:S01]  /*2250*/  UMOV UR30, 0x0 ;  /* 0x00000000001e7882 */ /* 0x000fe20000000000 */
[----:B------:R-:W-:Y:S01]  /*2260*/  UMOV UR31, 0x10000000 ;  /* 0x10000000001f7882 */ /* 0x000fe20000000000 */
[----:B------:R-:W-:Y:S01]  /*2270*/  UMOV UR19, UR35 ;  /* 0x0000002300137c82 */ /* 0x000fe20008000000 */
[----:B------:R-:W-:Y:S01]  /*2280*/  UMOV UR20, UR36 ;  /* 0x0000002400147c82 */ /* 0x000fe20008000000 */
[----:B------:R-:W-:Y:S01]  /*2290*/  UMOV UR12, UR36 ;  /* 0x00000024000c7c82 */ /* 0x000fe20008000000 */
[----:B------:R-:W-:Y:S01]  /*22a0*/  UMOV UR9, UR17 ;  /* 0x0000001100097c82 */ /* 0x000fe20008000000 */
[----:B------:R-:W-:Y:S01]  /*22b0*/  UMOV UR10, UR18 ;  /* 0x00000012000a7c82 */ /* 0x000fe20008000000 */
[----:B------:R-:W-:Y:S01]  /*22c0*/  UTMALDG.3D.2CTA [UR16], [UR22], desc[UR30] ;  /* 0x00001e10160075b4 */ /* 0x000fe20008211000 */
[----:B------:R1:W-:Y:S02]  /*22d0*/  UTMALDG.3D.MULTICAST.2CTA [UR8], [UR14], UR4, desc[UR30] ;  /* 0x00001e080e0073b4 */ /* 0x0003e40008211804 */
[----:B-1----:R-:W-:Y:S01]  /*22e0*/  UMOV UR4, UR5 ;  /* 0x0000000500047c82 */ /* 0x002fe20008000000 */
[----:B---3--:R-:W-:Y:S05]  /*22f0*/  BRA.U UP0, `(.L_x_39) ;  /* 0xfffffffd00407547 */ /* 0x008fea000b83ffff */
.L_x_33:
[C---:B------:R-:W-:Y:S01]  /*2300*/  LEA R3, R11.reuse, UR6, 0x3 ;  /* 0x000000060b037c11 */ /* 0x040fe2000f8e18ff */
[----:B------:R-:W-:Y:S01]  /*2310*/  NOP ;  /* 0x0000000000007918 */ /* 0x000fe20000000000 */
[----:B-1----:R-:W-:Y:S02]  /*2320*/  SHF.L.U32 R0, R10, 0x1f, RZ ;  /* 0x0000001f0a007819 */ /* 0x002fe400000006ff */
[----:B------:R-:W-:Y:S02]  /*2330*/  LEA R4, R11, UR6, 0x4 ;  /* 0x000000060b047c11 */ /* 0x000fe4000f8e20ff */
[----:B--2-4-:R-:W1:Y:S02]  /*2340*/  SYNCS.PHASECHK.TRANS64.TRYWAIT P0, [R3+URZ+0x120], R0 ;  /* 0x00012000030075a7 */ /* 0x014e6400080011ff */
[----:B-1----:R-:W-:Y:S05]  /*2350*/  @!P0 BRA `(.L_x_40) ;  /* 0x0000007000a48947 */ /* 0x002fea0003800000 */
.L_x_162:
[----:B------:R-:W2:Y:S01]  /*2360*/  LDS.128 R4, [R4+0x1b0] ;  /* 0x0001b00004047984 */ /* 0x000ea20000000c00 */
[----:B------:R-:W-:Y:S01]  /*2370*/  UISETP.GE.AND UP0, UPT, UR45, 0x1, UPT ;  /* 0x000000012d00788c */ /* 0x000fe2000bf06270 */
[----:B------:R-:W-:Y:S01]  /*2380*/  @!PT LDS RZ, [RZ] ;  /* 0x00000000fffff984 */ /* 0x000fe20000000800 */
[----:B------:R-:W-:Y:S01]  /*2390*/  @!PT LDS RZ, [RZ] ;  /* 0x00000000fffff984 */ /* 0x000fe20000000800 */
[----:B------:R-:W-:Y:S01]  /*23a0*/  @!PT LDS RZ, [RZ] ;  /* 0x00000000fffff984 */ /* 0x000fe20000000800 */
[----:B------:R-:W-:Y:S01]  /*23b0*/  @!PT LDS RZ, [RZ] ;  /* 0x00000000fffff984 */ /* 0x000fe20000000800 */
[----:B------:R3:W-:Y:S06]  /*23c0*/  MEMBAR.ALL.CTA ;  /* 0x0000000000007992 */ /* 0x0007ec0000008000 */
[----:B---3--:R-:W3:Y:S01]  /*23d0*/  FENCE.VIEW.ASYNC.S ;  /* 0x00000000000073c6 */ /* 0x008ee20000000000 */
[----:B--2---:R-:W-:-:S13]  /*23e0*/  LOP3.LUT P0, RZ, R6, 0x1, RZ, 0xc0, !PT ;  /* 0x0000000106ff7812 */ /* 0x004fda000780c0ff */
[----:B---3--:R-:W-:Y:S01]  /*23f0*/  VOTEU.ANY UP1, P0 ;  /* 0x0000000000ff7886 */ /* 0x008fe20000020100 */
[----:B------:R-:W-:-:S13]  /*2400*/  PLOP3.LUT P0, PT, PT, PT, UP1, 0x80, 0x8 ;  /* 0x000000000008781c */ /* 0x000fda0003f0f018 */
[----:B-1----:R-:W-:Y:S02]  /*2410*/  @P0 LOP3.LUT R0, R5, 0xffff, RZ, 0xc0, !PT ;  /* 0x0000ffff05000812 */ /* 0x002fe400078ec0ff */
[----:B------:R-:W-:Y:S02]  /*2420*/  @P0 MOV R2, R4 ;  /* 0x0000000400020202 */ /* 0x000fe40000000f00 */
[----:B------:R-:W-:Y:S01]  /*2430*/  @P0 R2UR UR7, R0 ;  /* 0x00000000000702ca */ /* 0x000fe200000e0000 */
[----:B------:R-:W-:Y:S01]  /*2440*/  VIADD R0, R3, 0x130 ;  /* 0x0000013003007836 */ /* 0x000fe20000000000 */
[----:B------:R-:W-:Y:S02]  /*2450*/  @P0 SHF.R.U32.HI R4, RZ, 0x10, R5 ;  /* 0x00000010ff040819 */ /* 0x000fe40000011605 */
[----:B------:R-:W-:Y:S02]  /*2460*/  @P0 R2UR UR8, R2 ;  /* 0x00000000020802ca */ /* 0x000fe400000e0000 */
[----:B------:R-:W-:-:S02]  /*2470*/  PRMT R0, RZ, 0x654, R0 ;  /* 0x00000654ff007816 */ /* 0x000fc40000000000 */
[----:B------:R-:W-:Y:S02]  /*2480*/  @P0 R2UR UR4, R4 ;  /* 0x00000000040402ca */ /* 0x000fe400000e0000 */
[----:B------:R1:W-:Y:S03]  /*2490*/  SYNCS.ARRIVE.TRANS64.RED.A1T0 RZ, [R0+URZ], RZ ;  /* 0x000000ff00ff79a7 */ /* 0x0003e600081004ff */
[----:B------:R-:W-:-:S04]  /*24a0*/  @UP1 UMOV UR29, UR7 ;  /* 0x00000007001d1c82 */ /* 0x000fc80008000000 */
[----:B------:R-:W-:-:S04]  /*24b0*/  @UP1 UMOV UR37, UR8 ;  /* 0x0000000800251c82 */ /* 0x000fc80008000000 */
[----:B------:R-:W-:Y:S01]  /*24c0*/  @UP1 UMOV UR36, UR4 ;  /* 0x0000000400241c82 */ /* 0x000fe20008000000 */
[----:B------:R-:W-:Y:S05]  /*24d0*/  BRA.U !UP0, `(.L_x_41) ;  /* 0x0000000108d47547 */ /* 0x000fea000b800000 */
[----:B------:R-:W2:Y:S01]  /*24e0*/  LDCU.128 UR12, c[0x0][0xb10] ;  /* 0x00016200ff0c77ac */ /* 0x000ea20008000c00 */
[----:B------:R-:W3:Y:S01]  /*24f0*/  LDCU UR30, c[0x0][0xb20] ;  /* 0x00016400ff1e77ac */ /* 0x000ee20008000800 */
[----:B------:R-:W4:Y:S01]  /*2500*/  LDCU UR20, c[0x0][0xb0c] ;  /* 0x00016180ff1477ac */ /* 0x000f220008000800 */
[----:B------:R-:W1:Y:S01]  /*2510*/  LDCU.64 UR10, c[0x0][0xb28] ;  /* 0x00016500ff0a77ac */ /* 0x000e620008000a00 */
[----:B------:R-:W-:Y:S02]  /*2520*/  UISETP.NE.AND UP3, UPT, UR45, 0x1, UPT ;  /* 0x000000012d00788c */ /* 0x000fe4000bf65270 */
[----:B--2---:R-:W-:Y:S02]  /*2530*/  UIMAD.WIDE.U32 UR16, UR38, UR15, URZ ;  /* 0x0000000f261072a5 */ /* 0x004fe4000f8e00ff */
[----:B------:R-:W-:Y:S02]  /*2540*/  UIMAD.WIDE.U32 UR8, UR39, UR12, URZ ;  /* 0x0000000c270872a5 */ /* 0x000fe4000f8e00ff */
[----:B------:R-:W-:-:S02]  /*2550*/  UISETP.NE.AND UP0, UPT, UR14, 0x1, UPT ;  /* 0x000000010e00788c */ /* 0x000fc4000bf05270 */
[----:B------:R-:W-:Y:S01]  /*2560*/  UIMAD.WIDE.U32 UR22, UR29, UR15, URZ ;  /* 0x0000000f1d1672a5 */ /* 0x000fe2000f8e00ff */
[----:B------:R-:W-:Y:S02]  /*2570*/  UMOV UR16, UR17 ;  /* 0x0000001100107c82 */ /* 0x000fe40008000000 */
[----:B------:R-:W-:Y:S01]  /*2580*/  UMOV UR8, UR9 ;  /* 0x0000000900087c82 */ /* 0x000fe20008000000 */
[----:B---3--:R-:W-:Y:S02]  /*2590*/  USHF.R.U32.HI UR16, URZ, UR30, UR16 ;  /* 0x0000001eff107299 */ /* 0x008fe40008011610 */
[----:B----4-:R-:W-:Y:S02]  /*25a0*/  UISETP.NE.AND UP2, UPT, UR20, 0x1, UPT ;  /* 0x000000011400788c */ /* 0x010fe4000bf45270 */
[----:B------:R-:W-:Y:S02]  /*25b0*/  USHF.R.U32.HI UR8, URZ, UR13, UR8 ;  /* 0x0000000dff087299 */ /* 0x000fe40008011608 */
[----:B------:R-:W-:-:S02]  /*25c0*/  USEL UR7, UR38, UR16, !UP0 ;  /* 0x0000001026077287 */ /* 0x000fc4000c000000 */
[----:B------:R-:W-:Y:S02]  /*25d0*/  USEL UR8, UR39, UR8, !UP2 ;  /* 0x0000000827087287 */ /* 0x000fe4000d000000 */
[----:B-1----:R-:W-:Y:S01]  /*25e0*/  UIMAD.WIDE.U32 UR16, UR7, UR10, URZ ;  /* 0x0000000a071072a5 */ /* 0x002fe2000f8e00ff */
[----:B------:R-:W-:Y:S01]  /*25f0*/  UMOV UR4, UR23 ;  /* 0x0000001700047c82 */ /* 0x000fe20008000000 */
[----:B------:R-:W-:Y:S02]  /*2600*/  UIMAD.WIDE.U32 UR18, UR37, UR12, URZ ;  /* 0x0000000c251272a5 */ /* 0x000fe4000f8e00ff */
[----:B------:R-:W-:-:S03]  /*2610*/  UIMAD.WIDE.U32 UR22, UR8, UR10, URZ ;  /* 0x0000000a081672a5 */ /* 0x000fc6000f8e00ff */
[----:B------:R-:W-:Y:S01]  /*2620*/  UMOV UR16, UR17 ;  /* 0x0000001100107c82 */ /* 0x000fe20008000000 */
[----:B------:R-:W-:Y:S02]  /*2630*/  USHF.R.U32.HI UR4, URZ, UR30, UR4 ;  /* 0x0000001eff047299 */ /* 0x000fe40008011604 */
[----:B------:R-:W-:Y:S01]  /*2640*/  @UP3 USHF.R.U32.HI UR7, URZ, UR11, UR16 ;  /* 0x0000000bff073299 */ /* 0x000fe20008011610 */
[----:B------:R-:W-:Y:S01]  /*2650*/  UMOV UR18, UR19 ;  /* 0x0000001300127c82 */ /* 0x000fe20008000000 */
[----:B------:R-:W-:Y:S01]  /*2660*/  UMOV UR22, UR23 ;  /* 0x0000001700167c82 */ /* 0x000fe20008000000 */
[----:B------:R-:W-:Y:S02]  /*2670*/  USHF.R.U32.HI UR13, URZ, UR13, UR18 ;  /* 0x0000000dff0d7299 */ /* 0x000fe40008011612 */
[----:B------:R-:W-:Y:S02]  /*2680*/  USEL UR4, UR29, UR4, !UP0 ;  /* 0x000000041d047287 */ /* 0x000fe4000c000000 */
[----:B------:R-:W-:-:S02]  /*2690*/  @UP3 USHF.R.U32.HI UR8, URZ, UR11, UR22 ;  /* 0x0000000bff083299 */ /* 0x000fc40008011616 */
[----:B------:R-:W-:Y:S02]  /*26a0*/  UIMAD UR9, UR45, UR7, URZ ;  /* 0x000000072d0972a4 */ /* 0x000fe4000f8e02ff */
[----:B------:R-:W-:Y:S02]  /*26b0*/  USEL UR7, UR37, UR13, !UP2 ;  /* 0x0000000d25077287 */ /* 0x000fe4000d000000 */
[----:B------:R-:W-:Y:S02]  /*26c0*/  UIMAD UR12, UR45, UR8, URZ ;  /* 0x000000082d0c72a4 */ /* 0x000fe4000f8e02ff */
[----:B------:R-:W-:Y:S02]  /*26d0*/  UISETP.GE.AND UP0, UPT, UR4, UR9, UPT ;  /* 0x000000090400728c */ /* 0x000fe4000bf06270 */
[----:B------:R-:W-:Y:S02]  /*26e0*/  UIMAD.WIDE.U32 UR16, UR4, UR10, URZ ;  /* 0x0000000a041072a5 */ /* 0x000fe4000f8e00ff */
[----:B------:R-:W-:-:S02]  /*26f0*/  UISETP.GE.OR UP0, UPT, UR7, UR12, UP0 ;  /* 0x0000000c0700728c */ /* 0x000fc40008706670 */
        /* <DEDUP_REMOVED lines=19> */
.L_x_41:
[----:B------:R-:W2:Y:S02]  /*2830*/  LDCU UR4, c[0x0][0xb30] ;  /* 0x00016600ff0477ac */ /* 0x000ea40008000800 */
[----:B--2---:R-:W-:-:S09]  /*2840*/  UISETP.NE.AND UP0, UPT, UR4, 0x1, UPT ;  /* 0x000000010400788c */ /* 0x004fd2000bf05270 */
[----:B------:R-:W-:Y:S05]  /*2850*/  BRA.U UP0, `(.L_x_42) ;  /* 0x0000000100447547 */ /* 0x000fea000b800000 */
[----:B------:R-:W2:Y:S01]  /*2860*/  LDCU.128 UR12, c[0x0][0xb10] ;  /* 0x00016200ff0c77ac */ /* 0x000ea20008000c00 */
[----:B------:R-:W3:Y:S01]  /*2870*/  LDCU UR16, c[0x0][0xb0c] ;  /* 0x00016180ff1077ac */ /* 0x000ee20008000800 */
[----:B------:R-:W4:Y:S01]  /*2880*/  LDCU UR17, c[0x0][0xb20] ;  /* 0x00016400ff1177ac */ /* 0x000f220008000800 */
[----:B--2---:R-:W-:Y:S02]  /*2890*/  UIMAD.WIDE.U32 UR10, UR37, UR12, URZ ;  /* 0x0000000c250a72a5 */ /* 0x004fe4000f8e00ff */
[----:B------:R-:W-:Y:S02]  /*28a0*/  UIMAD.WIDE.U32 UR8, UR29, UR15, URZ ;  /* 0x0000000f1d0872a5 */ /* 0x000fe4000f8e00ff */
[----:B---3--:R-:W-:Y:S02]  /*28b0*/  UISETP.NE.AND UP2, UPT, UR16, 0x1, UPT ;  /* 0x000000011000788c */ /* 0x008fe4000bf45270 */
[----:B------:R-:W-:Y:S01]  /*28c0*/  UISETP.NE.AND UP0, UPT, UR14, 0x1, UPT ;  /* 0x000000010e00788c */ /* 0x000fe2000bf05270 */
[----:B------:R-:W-:-:S02]  /*28d0*/  UMOV UR7, UR11 ;  /* 0x0000000b00077c82 */ /* 0x000fc40008000000 */
[----:B------:R-:W-:Y:S01]  /*28e0*/  UMOV UR4, UR9 ;  /* 0x0000000900047c82 */ /* 0x000fe20008000000 */
[----:B------:R-:W-:Y:S02]  /*28f0*/  USHF.R.U32.HI UR7, URZ, UR13, UR7 ;  /* 0x0000000dff077299 */ /* 0x000fe40008011607 */
[----:B----4-:R-:W-:Y:S02]  /*2900*/  USHF.R.U32.HI UR4, URZ, UR17, UR4 ;  /* 0x00000011ff047299 */ /* 0x010fe40008011604 */
[----:B------:R-:W-:Y:S02]  /*2910*/  USEL UR7, UR37, UR7, !UP2 ;  /* 0x0000000725077287 */ /* 0x000fe4000d000000 */
[----:B------:R-:W-:-:S04]  /*2920*/  USEL UR4, UR29, UR4, !UP0 ;  /* 0x000000041d047287 */ /* 0x000fc8000c000000 */
[----:B------:R-:W-:Y:S02]  /*2930*/  UIADD3 UR8, UPT, UPT, UR7, -UR4, URZ ;  /* 0x8000000407087290 */ /* 0x000fe4000fffe0ff */
[----:B------:R-:W-:Y:S02]  /*2940*/  UIADD3 UR4, UPT, UPT, -UR7, UR4, URZ ;  /* 0x0000000407047290 */ /* 0x000fe4000fffe1ff */
[----:B------:R-:W-:Y:S02]  /*2950*/  UIMAD UR29, UR8, UR14, UR29 ;  /* 0x0000000e081d72a4 */ /* 0x000fe4000f8e021d */
[----:B------:R-:W-:-:S12]  /*2960*/  UIMAD UR37, UR4, UR16, UR37 ;  /* 0x00000010042572a4 */ /* 0x000fd8000f8e0225 */
.L_x_42:
[----:B------:R-:W-:Y:S01]  /*2970*/  VIADD R11, R11, 0x1 ;  /* 0x000000010b0b7836 */ /* 0x000fe20000000000 */
[----:B------:R-:W-:Y:S01]  /*2980*/  R2UR UR4, R50 ;  /* 0x00000000320472ca */ /* 0x000fe200000e0000 */
[----:B------:R-:W-:Y:S01]  /*2990*/  UIADD3 UR31, UPT, UPT, UR37, UR63, URZ ;  /* 0x0000003f251f7290 */ /* 0x000fe2000fffe0ff */
[----:B------:R-:W-:Y:S02]  /*29a0*/  PLOP3.LUT P1, PT, PT, PT, PT, 0x80, 0x8 ;  /* 0x000000000008781c */ /* 0x000fe40003f2f070 */
[----:B------:R-:W-:-:S04]  /*29b0*/  ISETP.NE.AND P0, PT, R11, 0x2, PT ;  /* 0x000000020b00780c */ /* 0x000fc80003f05270 */
[----:B-1----:R-:W-:Y:S02]  /*29c0*/  SEL R0, RZ, 0x1, P0 ;  /* 0x00000001ff007807 */ /* 0x002fe40000000000 */
[----:B------:R-:W-:Y:S02]  /*29d0*/  SEL R11, R11, RZ, P0 ;  /* 0x000000ff0b0b7207 */ /* 0x000fe40000000000 */
[----:B------:R-:W-:Y:S01]  /*29e0*/  LOP3.LUT R10, R10, R0, RZ, 0x3c, !PT ;  /* 0x000000000a0a7212 */ /* 0x000fe200078e3cff */
[----:B------:R-:W-:Y:S01]  /*29f0*/  UIADD3 UR30, UPT, UPT, UR29, UR4, URZ ;  /* 0x000000041d1e7290 */ /* 0x000fe2000fffe0ff */
[----:B------:R-:W-:Y:S11]  /*2a00*/  BRA.U UP1, `(.L_x_43) ;  /* 0xfffffff101247547 */ /* 0x000ff6000b83ffff */
[----:B------:R-:W-:Y:S01]  /*2a10*/  UIADD3 UR7, UPT, UPT, UR6, 0x68, URZ ;  /* 0x0000006806077890 */ /* 0x000fe2000fffe0ff */
[----:B------:R-:W-:-:S03]  /*2a20*/  SHF.L.U32 R2, R12, 0x1f, RZ ;  /* 0x0000001f0c027819 */ /* 0x000fc600000006ff */
[----:B------:R-:W-:-:S09]  /*2a30*/  ULEA UR4, UR5, UR7, 0x3 ;  /* 0x0000000705047291 */ /* 0x000fd2000f8e18ff */
[----:B------:R-:W1:Y:S02]  /*2a40*/  SYNCS.PHASECHK.TRANS64.TRYWAIT P0, [UR4], R2 ;  /* 0x00000002ff0075a7 */ /* 0x000e640008001104 */
[----:B-1----:R-:W-:Y:S05]  /*2a50*/  @!P0 BRA `(.L_x_44) ;  /* 0x0000006800f88947 */ /* 0x002fea0003800000 */
.L_x_164:
[----:B------:R-:W-:-:S04]  /*2a60*/  UIADD3 UR4, UPT, UPT, UR5, 0x1, URZ ;  /* 0x0000000105047890 */ /* 0x000fc8000fffe0ff */
[----:B------:R-:W-:-:S04]  /*2a70*/  UISETP.NE.AND UP0, UPT, UR4, 0xd, UPT ;  /* 0x0000000d0400788c */ /* 0x000fc8000bf05270 */
[----:B------:R-:W-:Y:S02]  /*2a80*/  USEL UR6, URZ, 0x1, UP0 ;  /* 0x00000001ff067887 */ /* 0x000fe40008000000 */
[----:B------:R-:W-:-:S04]  /*2a90*/  USEL UR4, UR4, URZ, UP0 ;  /* 0x000000ff04047287 */ /* 0x000fc80008000000 */
[----:B------:R-:W-:Y:S01]  /*2aa0*/  ULEA UR5, UR4, UR7, 0x3 ;  /* 0x0000000704057291 */ /* 0x000fe2000f8e18ff */
[----:B-1----:R-:W-:-:S04]  /*2ab0*/  LOP3.LUT R2, R12, UR6, RZ, 0x3c, !PT ;  /* 0x000000060c027c12 */ /* 0x002fc8000f8e3cff */
[----:B------:R-:W-:-:S04]  /*2ac0*/  SHF.L.U32 R3, R2, 0x1f, RZ ;  /* 0x0000001f02037819 */ /* 0x000fc800000006ff */
[----:B------:R-:W1:Y:S02]  /*2ad0*/  SYNCS.PHASECHK.TRANS64.TRYWAIT P0, [UR5], R3 ;  /* 0x00000003ff0075a7 */ /* 0x000e640008001105 */
[----:B-1----:R-:W-:Y:S05]  /*2ae0*/  @!P0 BRA `(.L_x_45) ;  /* 0x0000006800ec8947 */ /* 0x002fea0003800000 */
.L_x_166:
[----:B------:R-:W-:-:S04]  /*2af0*/  UIADD3 UR4, UPT, UPT, UR4, 0x1, URZ ;  /* 0x0000000104047890 */ /* 0x000fc8000fffe0ff */
[----:B------:R-:W-:-:S04]  /*2b00*/  UISETP.NE.AND UP0, UPT, UR4, 0xd, UPT ;  /* 0x0000000d0400788c */ /* 0x000fc8000bf05270 */
[----:B------:R-:W-:Y:S02]  /*2b10*/  USEL UR6, URZ, 0x1, UP0 ;  /* 0x00000001ff067887 */ /* 0x000fe40008000000 */
[----:B------:R-:W-:-:S04]  /*2b20*/  USEL UR4, UR4, URZ, UP0 ;  /* 0x000000ff04047287 */ /* 0x000fc80008000000 */
[----:B------:R-:W-:Y:S01]  /*2b30*/  ULEA UR5, UR4, UR7, 0x3 ;  /* 0x0000000704057291 */ /* 0x000fe2000f8e18ff */
[----:B------:R-:W-:-:S04]  /*2b40*/  LOP3.LUT R2, R2, UR6, RZ, 0x3c, !PT ;  /* 0x0000000602027c12 */ /* 0x000fc8000f8e3cff */
[----:B-1----:R-:W-:-:S04]  /*2b50*/  SHF.L.U32 R3, R2, 0x1f, RZ ;  /* 0x0000001f02037819 */ /* 0x002fc800000006ff */
[----:B------:R-:W1:Y:S02]  /*2b60*/  SYNCS.PHASECHK.TRANS64.TRYWAIT P0, [UR5], R3 ;  /* 0x00000003ff0075a7 */ /* 0x000e640008001105 */
[----:B-1----:R-:W-:Y:S05]  /*2b70*/  @!P0 BRA `(.L_x_46) ;  /* 0x0000006800e08947 */ /* 0x002fea0003800000 */
.L_x_168:
        /* <DEDUP_REMOVED lines=9> */
.L_x_170:
        /* <DEDUP_REMOVED lines=9> */
.L_x_172:
        /* <DEDUP_REMOVED lines=9> */
.L_x_174:
        /* <DEDUP_REMOVED lines=9> */
.L_x_176:
        /* <DEDUP_REMOVED lines=9> */
.L_x_178:
        /* <DEDUP_REMOVED lines=9> */
.L_x_180:
        /* <DEDUP_REMOVED lines=9> */
.L_x_182:
        /* <DEDUP_REMOVED lines=9> */
.L_x_184:
        /* <DEDUP_REMOVED lines=9> */
.L_x_186:
[----:B------:R-:W-:-:S04]  /*3090*/  UIADD3 UR4, UPT, UPT, UR4, 0x1, URZ ;  /* 0x0000000104047890 */ /* 0x000fc8000fffe0ff */
[----:B------:R-:W-:-:S04]  /*30a0*/  UISETP.NE.AND UP0, UPT, UR4, 0xd, UPT ;  /* 0x0000000d0400788c */ /* 0x000fc8000bf05270 */
[----:B------:R-:W-:Y:S02]  /*30b0*/  USEL UR5, URZ, 0x1, UP0 ;  /* 0x00000001ff057887 */ /* 0x000fe40008000000 */
[----:B------:R-:W-:-:S04]  /*30c0*/  USEL UR4, UR4, URZ, UP0 ;  /* 0x000000ff04047287 */ /* 0x000fc80008000000 */
[----:B------:R-:W-:Y:S01]  /*30d0*/  ULEA UR4, UR4, UR7, 0x3 ;  /* 0x0000000704047291 */ /* 0x000fe2000f8e18ff */
[----:B------:R-:W-:-:S04]  /*30e0*/  LOP3.LUT R2, R2, UR5, RZ, 0x3c, !PT ;  /* 0x0000000502027c12 */ /* 0x000fc8000f8e3cff */
[----:B------:R-:W-:Y:S01]  /*30f0*/  SHF.L.U32 R2, R2, 0x1f, RZ ;  /* 0x0000001f02027819 */ /* 0x000fe200000006ff */
[----:B-1----:R-:W-:-:S07]  /*3100*/  IMAD.U32 R0, RZ, RZ, UR4 ;  /* 0x00000004ff007e24 */ /* 0x002fce000f8e00ff */
.L_x_56:
[----:B-1----:R1:W2:Y:S02]  /*3110*/  SYNCS.PHASECHK.TRANS64.TRYWAIT P0, [R0+URZ], R2 ;  /* 0x00000002000075a7 */ /* 0x0022a400080011ff */
[----:B--2---:R-:W-:Y:S05]  /*3120*/  @!P0 NANOSLEEP.SYNCS 0x989680 ;  /* 0x009896800000895d */ /* 0x004fea0003900000 */
[----:B------:R-:W2:Y:S02]  /*3130*/  @!P0 SYNCS.PHASECHK.TRANS64 P0, [R0+URZ], R2 ;  /* 0x00000002000085a7 */ /* 0x000ea400080010ff */
[----:B--2---:R-:W-:Y:S05]  /*3140*/  @P0 EXIT ;  /* 0x000000000000094d */ /* 0x004fea0003800000 */
[----:B------:R-:W-:Y:S05]  /*3150*/  BRA `(.L_x_56) ;  /* 0xfffffffc00ec7947 */ /* 0x000fea000383ffff */
.L_x_23:
[----:B------:R-:W-:-:S04]  /*3160*/  UISETP.NE.AND UP0, UPT, UR47, URZ, UPT ;  /* 0x000000ff2f00728c */ /* 0x000fc8000bf05270 */
[----:B------:R-:W-:-:S09]  /*3170*/  UISETP.NE.OR UP0, UPT, UR18, 0x1, UP0 ;  /* 0x000000011200788c */ /* 0x000fd20008705670 */
[----:B------:R-:W-:Y:S05]  /*3180*/  BRA.U UP0, `(.L_x_57) ;  /* 0x0000000500487547 */ /* 0x000fea000b800000 */
[----:B------:R-:W-:Y:S01]  /*3190*/  ISETP.GE.U32.AND P2, PT, R0, 0x4, PT ;  /* 0x000000040000780c */ /* 0x000fe20003f46070 */
[----:B------:R-:W-:Y:S01]  /*31a0*/  IMAD.MOV.U32 R12, RZ, RZ, 0x1 ;  /* 0x00000001ff0c7424 */ /* 0x000fe200078e00ff */
[----:B------:R-:W-:Y:S02]  /*31b0*/  CS2R R10, SRZ ;  /* 0x00000000000a7805 */ /* 0x000fe4000001ff00 */
[----:B------:R-:W-:Y:S01]  /*31c0*/  CS2R R8, SRZ ;  /* 0x0000000000087805 */ /* 0x000fe2000001ff00 */
[----:B------:R-:W-:Y:S01]  /*31d0*/  UMOV UR6, 0x400 ;  /* 0x0000040000067882 */ /* 0x000fe20000000000 */
[----:B------:R-:W-:Y:S01]  /*31e0*/  UMOV UR5, URZ ;  /* 0x000000ff00057c82 */ /* 0x000fe20008000000 */
[----:B------:R-:W-:-:S12]  /*31f0*/  ULEA UR6, UR47, UR6, 0x18 ;  /* 0x000000062f067291 */ /* 0x000fd8000f8ec0ff */
.L_x_61:
[----:B------:R-:W-:Y:S02]  /*3200*/  LEA R2, R8, UR6, 0x3 ;  /* 0x0000000608027c11 */ /* 0x000fe4000f8e18ff */
[----:B------:R-:W-:-:S03]  /*3210*/  SHF.L.U32 R4, R9, 0x1f, RZ ;  /* 0x0000001f09047819 */ /* 0x000fc600000006ff */
[----:B------:R-:W-:Y:S01]  /*3220*/  VIADD R5, R2, 0x190 ;  /* 0x0000019002057836 */ /* 0x000fe20000000000 */
[----:B------:R-:W2:Y:S02]  /*3230*/  SYNCS.PHASECHK.TRANS64.TRYWAIT P0, [R2+URZ+0x180], R4 ;  /* 0x00018004020075a7 */ /* 0x000ea400080011ff */
[----:B--2---:R-:W-:Y:S05]  /*3240*/  @!P0 BRA `(.L_x_58) ;  /* 0x00000068001c8947 */ /* 0x004fea0003800000 */
.L_x_187:
[----:B------:R-:W-:Y:S01]  /*3250*/  ULEA UR4, UR5, UR6, 0x3 ;  /* 0x0000000605047291 */ /* 0x000fe2000f8e18ff */
[----:B--2---:R-:W-:Y:S01]  /*3260*/  PRMT R2, RZ, 0x654, R5 ;  /* 0x00000654ff027816 */ /* 0x004fe20000000005 */
[----:B------:R-:W-:Y:S01]  /*3270*/  @!P2 IMAD.MOV.U32 R4, RZ, RZ, 0x10 ;  /* 0x00000010ff04a424 */ /* 0x000fe200078e00ff */
[----:B------:R-:W-:Y:S01]  /*3280*/  SHF.L.U32 R5, R12, 0x1f, RZ ;  /* 0x0000001f0c057819 */ /* 0x000fe200000006ff */
[----:B------:R-:W-:Y:S01]  /*3290*/  UIADD3 UR7, UPT, UPT, UR4, 0x120, URZ ;  /* 0x0000012004077890 */ /* 0x000fe2000fffe0ff */
[----:B------:R2:W-:Y:S05]  /*32a0*/  SYNCS.ARRIVE.TRANS64.RED.A1T0 RZ, [R2+URZ], RZ ;  /* 0x000000ff02ff79a7 */ /* 0x0005ea00081004ff */
[----:B------:R-:W-:Y:S01]  /*32b0*/  IMAD.U32 R6, RZ, RZ, UR7 ;  /* 0x00000007ff067e24 */ /* 0x000fe2000f8e00ff */
[----:B------:R-:W3:Y:S04]  /*32c0*/  SYNCS.PHASECHK.TRANS64.TRYWAIT P0, [UR4+0x130], R5 ;  /* 0x00013005ff0075a7 */ /* 0x000ee80008001104 */
[----:B------:R-:W-:Y:S01]  /*32d0*/  PRMT R6, R0, 0x654, R6 ;  /* 0x0000065400067816 */ /* 0x000fe20000000006 */
[----:B--23--:R-:W-:Y:S06]  /*32e0*/  @!P0 BRA `(.L_x_59) ;  /* 0x0000006800088947 */ /* 0x00cfec0003800000 */
.L_x_189:
[----:B------:R-:W-:Y:S01]  /*32f0*/  ULEA UR8, UR5, UR6, 0x4 ;  /* 0x0000000605087291 */ /* 0x000fe2000f8e20ff */
[----:B------:R-:W-:Y:S01]  /*3300*/  SEL R3, R6, R3, !P2 ;  /* 0x0000000306037207 */ /* 0x000fe20005000000 */
[----:B------:R-:W-:Y:S01]  /*3310*/  UIADD3 UR9, UPT, UPT, UR4, 0x120, URZ ;  /* 0x0000012004097890 */ /* 0x000fe2000fffe0ff */
[----:B--2---:R-:W-:Y:S01]  /*3320*/  LEA R2, R11, UR6, 0x3 ;  /* 0x000000060b027c11 */ /* 0x004fe2000f8e18ff */
[----:B------:R-:W-:Y:S01]  /*3330*/  UIADD3 UR8, UPT, UPT, UR8, 0x1b0, URZ ;  /* 0x000001b008087890 */ /* 0x000fe2000fffe0ff */
[----:B------:R2:W-:Y:S01]  /*3340*/  @!P2 SYNCS.ARRIVE.TRANS64.RED RZ, [R3+URZ], R4 ;  /* 0x0000000403ffa9a7 */ /* 0x0005e200080004ff */
[----:B------:R-:W-:Y:S01]  /*3350*/  UIADD3 UR4, UPT, UPT, UR5, 0x1, URZ ;  /* 0x0000000105047890 */ /* 0x000fe2000fffe0ff */
[----:B------:R-:W-:-:S03]  /*3360*/  VIADD R8, R8, 0x1 ;  /* 0x0000000108087836 */ /* 0x000fc60000000000 */
[----:B------:R-:W-:Y:S02]  /*3370*/  UISETP.NE.AND UP0, UPT, UR4, 0x2, UPT ;  /* 0x000000020400788c */ /* 0x000fe4000bf05270 */
[----:B------:R-:W-:Y:S01]  /*3380*/  ISETP.NE.AND P0, PT, R8, 0x2, PT ;  /* 0x000000020800780c */ /* 0x000fe20003f05270 */
[----:B------:R-:W-:Y:S06]  /*3390*/  UGETNEXTWORKID.BROADCAST [UR8], [UR9] ;  /* 0x00000000080073ca */ /* 0x000fec0008000100 */
[----:B------:R-:W-:Y:S02]  /*33a0*/  USEL UR7, URZ, 0x1, UP0 ;  /* 0x00000001ff077887 */ /* 0x000fe40008000000 */
[----:B------:R-:W-:-:S04]  /*33b0*/  USEL UR5, UR4, URZ, UP0 ;  /* 0x000000ff04057287 */ /* 0x000fc80008000000 */
[----:B------:R-:W-:Y:S02]  /*33c0*/  LOP3.LUT R12, R12, UR7, RZ, 0x3c, !PT ;  /* 0x000000070c0c7c12 */ /* 0x000fe4000f8e3cff */
[----:B--2---:R-:W-:-:S04]  /*33d0*/  SHF.L.U32 R4, R10, 0x1f, RZ ;  /* 0x0000001f0a047819 */ /* 0x004fc800000006ff */
[----:B------:R-:W2:Y:S02]  /*33e0*/  SYNCS.PHASECHK.TRANS64.TRYWAIT P1, [R2+URZ+0x120], R4 ;  /* 0x00012004020075a7 */ /* 0x000ea400080211ff */
[----:B--2---:R-:W-:Y:S05]  /*33f0*/  @!P1 BRA `(.L_x_60) ;  /* 0x0000006400dc9947 */ /* 0x004fea0003800000 */
.L_x_190:
[C---:B--2---:R-:W-:Y:S01]  /*3400*/  LEA R4, R11.reuse, UR6, 0x4 ;  /* 0x000000060b047c11 */ /* 0x044fe2000f8e20ff */
[----:B------:R-:W-:Y:S01]  /*3410*/  VIADD R2, R2, 0x130 ;  /* 0x0000013002027836 */ /* 0x000fe20000000000 */
[----:B------:R-:W-:Y:S01]  /*3420*/  SEL R8, R8, RZ, P0 ;  /* 0x000000ff08087207 */ /* 0x000fe20000000000 */
[----:B------:R-:W-:-:S03]  /*3430*/  VIADD R11, R11, 0x1 ;  /* 0x000000010b0b7836 */ /* 0x000fc60000000000 */
[----:B------:R-:W2:Y:S01]  /*3440*/  LDS.128 R4, [R4+0x1b0] ;  /* 0x0001b00004047984 */ /* 0x000ea20000000c00 */
[----:B------:R-:W-:Y:S02]  /*3450*/  PRMT R2, RZ, 0x654, R2 ;  /* 0x00000654ff027816 */ /* 0x000fe40000000002 */
[C---:B------:R-:W-:Y:S01]  /*3460*/  ISETP.NE.AND P1, PT, R11.reuse, 0x2, PT ;  /* 0x000000020b00780c */ /* 0x040fe20003f25270 */
[----:B------:R-:W-:Y:S01]  /*3470*/  @!PT LDS RZ, [RZ] ;  /* 0x00000000fffff984 */ /* 0x000fe20000000800 */
[----:B------:R-:W-:Y:S01]  /*3480*/  @!PT LDS RZ, [RZ] ;  /* 0x00000000fffff984 */ /* 0x000fe20000000800 */
[----:B------:R-:W-:Y:S01]  /*3490*/  @!PT LDS RZ, [RZ] ;  /* 0x00000000fffff984 */ /* 0x000fe20000000800 */
[----:B------:R-:W-:Y:S01]  /*34a0*/  @!PT LDS RZ, [RZ] ;  /* 0x00000000fffff984 */ /* 0x000fe20000000800 */
[----:B------:R3:W-:Y:S06]  /*34b0*/  MEMBAR.ALL.CTA ;  /* 0x0000000000007992 */ /* 0x0007ec0000008000 */
[----:B---3--:R-:W3:Y:S01]  /*34c0*/  FENCE.VIEW.ASYNC.S ;  /* 0x00000000000073c6 */ /* 0x008ee20000000000 */
[----:B------:R-:W-:Y:S01]  /*34d0*/  SEL R11, R11, RZ, P1 ;  /* 0x000000ff0b0b7207 */ /* 0x000fe20000800000 */
[----:B---3--:R3:W-:Y:S01]  /*34e0*/  SYNCS.ARRIVE.TRANS64.RED.A1T0 RZ, [R2+URZ], RZ ;  /* 0x000000ff02ff79a7 */ /* 0x0087e200081004ff */
[----:B--2---:R-:W-:-:S02]  /*34f0*/  LOP3.LUT P3, RZ, R6, 0x1, RZ, 0xc0, !PT ;  /* 0x0000000106ff7812 */ /* 0x004fc4000786c0ff */
[----:B------:R-:W-:-:S04]  /*3500*/  SEL R4, RZ, 0x1, P1 ;  /* 0x00000001ff047807 */ /* 0x000fc80000800000 */
[----:B------:R-:W-:Y:S02]  /*3510*/  LOP3.LUT R10, R10, R4, RZ, 0x3c, !PT ;  /* 0x000000040a0a7212 */ /* 0x000fe400078e3cff */
[----:B---3--:R-:W-:-:S04]  /*3520*/  SEL R2, RZ, 0x1, P0 ;  /* 0x00000001ff027807 */ /* 0x008fc80000000000 */
[----:B------:R-:W-:Y:S01]  /*3530*/  LOP3.LUT R9, R9, R2, RZ, 0x3c, !PT ;  /* 0x0000000209097212 */ /* 0x000fe200078e3cff */
[----:B------:R-:W-:Y:S06]  /*3540*/  @P3 BRA `(.L_x_61) ;  /* 0xfffffffc002c3947 */ /* 0x000fec000383ffff */
[----:B------:R-:W-:Y:S01]  /*3550*/  ULEA UR4, UR5, UR6, 0x3 ;  /* 0x0000000605047291 */ /* 0x000fe2000f8e18ff */
[----:B------:R-:W-:-:S08]  /*3560*/  SHF.L.U32 R2, R12, 0x1f, RZ ;  /* 0x0000001f0c027819 */ /* 0x000fd000000006ff */
[----:B------:R-:W2:Y:S02]  /*3570*/  SYNCS.PHASECHK.TRANS64 P0, [UR4+0x130], R2 ;  /* 0x00013002ff0075a7 */ /* 0x000ea40008001004 */
[----:B--2---:R-:W-:Y:S05]  /*3580*/  @P0 BRA `(.L_x_62) ;  /* 0x0000000000080947 */ /* 0x004fea0003800000 */
[----:B------:R-:W2:Y:S02]  /*3590*/  SYNCS.PHASECHK.TRANS64.TRYWAIT P0, [UR4+0x130], R2 ;  /* 0x00013002ff0075a7 */ /* 0x000ea40008001104 */
[----:B--2---:R-:W-:Y:S05]  /*35a0*/  @!P0 BRA `(.L_x_63) ;  /* 0x0000006400848947 */ /* 0x004fea0003800000 */
.L_x_62:
[----:B------:R-:W-:-:S04]  /*35b0*/  UIADD3 UR7, UPT, UPT, UR5, 0x1, URZ ;  /* 0x0000000105077890 */ /* 0x000fc8000fffe0ff */
[----:B------:R-:W-:-:S04]  /*35c0*/  UISETP.NE.AND UP0, UPT, UR7, 0x2, UPT ;  /* 0x000000020700788c */ /* 0x000fc8000bf05270 */
[----:B------:R-:W-:Y:S02]  /*35d0*/  USEL UR8, URZ, 0x1, UP0 ;  /* 0x00000001ff087887 */ /* 0x000fe40008000000 */
[----:B------:R-:W-:-:S04]  /*35e0*/  USEL UR7, UR7, URZ, UP0 ;  /* 0x000000ff07077287 */ /* 0x000fc80008000000 */
[----:B------:R-:W-:Y:S01]  /*35f0*/  ULEA UR7, UR7, UR6, 0x3 ;  /* 0x0000000607077291 */ /* 0x000fe2000f8e18ff */
[----:B--2---:R-:W-:-:S04]  /*3600*/  LOP3.LUT R2, R12, UR8, RZ, 0x3c, !PT ;  /* 0x000000080c027c12 */ /* 0x004fc8000f8e3cff */
[----:B------:R-:W-:-:S04]  /*3610*/  SHF.L.U32 R0, R2, 0x1f, RZ ;  /* 0x0000001f02007819 */ /* 0x000fc800000006ff */
[----:B------:R-:W2:Y:S02]  /*3620*/  SYNCS.PHASECHK.TRANS64 P0, [UR7+0x130], R0 ;  /* 0x00013000ff0075a7 */ /* 0x000ea40008001007 */
[----:B-12---:R-:W-:Y:S05]  /*3630*/  @P0 EXIT ;  /* 0x000000000000094d */ /* 0x006fea0003800000 */
[----:B------:R-:W-:Y:S02]  /*3640*/  SHF.L.U32 R2, R2, 0x1f, RZ ;  /* 0x0000001f02027819 */ /* 0x000fe400000006ff */
[----:B------:R-:W-:-:S07]  /*3650*/  MOV R0, UR7 ;  /* 0x0000000700007c02 */ /* 0x000fce0008000f00 */
.L_x_64:
[----:B-1----:R1:W2:Y:S02]  /*3660*/  SYNCS.PHASECHK.TRANS64.TRYWAIT P0, [R0+URZ+0x130], R2 ;  /* 0x00013002000075a7 */ /* 0x0022a400080011ff */
[----:B--2---:R-:W-:Y:S05]  /*3670*/  @!P0 NANOSLEEP.SYNCS 0x989680 ;  /* 0x009896800000895d */ /* 0x004fea0003900000 */
[----:B------:R-:W2:Y:S02]  /*3680*/  @!P0 SYNCS.PHASECHK.TRANS64 P0, [R0+URZ+0x130], R2 ;  /* 0x00013002000085a7 */ /* 0x000ea400080010ff */
[----:B--2---:R-:W-:Y:S05]  /*3690*/  @P0 EXIT ;  /* 0x000000000000094d */ /* 0x004fea0003800000 */
[----:B------:R-:W-:Y:S05]  /*36a0*/  BRA `(.L_x_64) ;  /* 0xfffffffc00ec7947 */ /* 0x000fea000383ffff */
.L_x_57:
[----:B------:R-:W-:Y:S05]  /*36b0*/  BRA.U UP5, `(.L_x_65) ;  /* 0x0000001105d87547 */ /* 0x000fea000b800000 */
[----:B------:R-:W-:Y:S01]  /*36c0*/  UMOV UR4, 0x40 ;  /* 0x0000004000047882 */ /* 0x000fe20000000000 */
[----:B------:R-:W-:Y:S01]  /*36d0*/  NOP ;  /* 0x0000000000007918 */ /* 0x000fe20000000000 */
[----:B------:R-:W-:Y:S01]  /*36e0*/  ULEA UR5, UR47, UR4, 0x18 ;  /* 0x000000042f057291 */ /* 0x000fe2000f8ec0ff */
[----:B------:R-:W-:Y:S02]  /*36f0*/  UMOV UR6, 0x400 ;  /* 0x0000040000067882 */ /* 0x000fe40000000000 */
[----:B------:R-:W-:-:S06]  /*3700*/  ULEA UR6, UR47, UR6, 0x18 ;  /* 0x000000062f067291 */ /* 0x000fcc000f8ec0ff */
[----:B------:R-:W2:Y:S02]  /*3710*/  LDS.U8 R0, [UR5+0x1c] ;  /* 0x00001c05ff007984 */ /* 0x000ea40008000000 */
[----:B--2---:R-:W-:-:S13]  /*3720*/  ISETP.NE.AND P0, PT, R0, RZ, PT ;  /* 0x000000ff0000720c */ /* 0x004fda0003f05270 */
[----:B------:R-:W-:Y:S05]  /*3730*/  @P0 BRA `(.L_x_66) ;  /* 0x0000000400080947 */ /* 0x000fea0003800000 */
[----:B------:R-:W-:Y:S02]  /*3740*/  UISETP.NE.U32.AND UP1, UPT, UR48, 0x1, UPT ;  /* 0x000000013000788c */ /* 0x000fe4000bf25070 */
[----:B------:R-:W-:-:S07]  /*3750*/  UIADD3 UR7, UPT, UPT, UR5, 0x8, URZ ;  /* 0x0000000805077890 */ /* 0x000fce000fffe0ff */
[----:B------:R-:W-:Y:S05]  /*3760*/  BRA.U !UP1, `(.L_x_67) ;  /* 0x00000001099c7547 */ /* 0x000fea000b800000 */
[----:B------:R-:W-:Y:S01]  /*3770*/  ELECT P0, URZ, PT ;  /* 0x0000000000ff782f */ /* 0x000fe20003800000 */
[----:B------:R-:W-:-:S12]  /*3780*/  BSSY B0, `(.L_x_67) ;  /* 0x0000025000007945 */ /* 0x000fd80003800000 */
[----:B------:R-:W-:Y:S05]  /*3790*/  @!P0 BRA `(.L_x_68) ;  /* 0x00000000008c8947 */ /* 0x000fea0003800000 */
[----:B------:R-:W-:-:S05]  /*37a0*/  UMOV UR4, 0x10 ;  /* 0x0000001000047882 */ /* 0x000fca0000000000 */
[----:B------:R-:W-:Y:S04]  /*37b0*/  DEPBAR.LE SB2, 0x36 ;  /* 0x0000ad800000791a */ /* 0x000fe80000000000 */
[----:B------:R-:W2:Y:S02]  /*37c0*/  UTCATOMSWS.2CTA.FIND_AND_SET.ALIGN UP0, UR4, UR4 ;  /* 0x00000004000475e3 */ /* 0x000ea40008200800 */
[----:B--2---:R-:W-:Y:S01]  /*37d0*/  MOV R10, UR4 ;  /* 0x00000004000a7c02 */ /* 0x004fe20008000f00 */
[----:B------:R-:W-:Y:S06]  /*37e0*/  BRA.U UP0, `(.L_x_69) ;  /* 0x0000000100187547 */ /* 0x000fec000b800000 */
.L_x_70:
[----:B------:R-:W-:Y:S05]  /*37f0*/  NANOSLEEP 0x64 ;  /* 0x000000640000795d */ /* 0x000fea0003800000 */
[----:B------:R-:W-:-:S05]  /*3800*/  UMOV UR4, 0x10 ;  /* 0x0000001000047882 */ /* 0x000fca0000000000 */
[----:B------:R-:W-:Y:S04]  /*3810*/  DEPBAR.LE SB2, 0x36 ;  /* 0x0000ad800000791a */ /* 0x000fe80000000000 */
[----:B------:R-:W2:Y:S02]  /*3820*/  UTCATOMSWS.2CTA.FIND_AND_SET.ALIGN UP0, UR4, UR4 ;  /* 0x00000004000475e3 */ /* 0x000ea40008200800 */
[----:B--2---:R-:W-:Y:S01]  /*3830*/  MOV R10, UR4 ;  /* 0x00000004000a7c02 */ /* 0x004fe20008000f00 */
[----:B------:R-:W-:Y:S05]  /*3840*/  BRA.U !UP0, `(.L_x_70) ;  /* 0xfffffffd08e87547 */ /* 0x000fea000b83ffff */
.L_x_69:
[----:B------:R-:W2:Y:S01]  /*3850*/  LDS R6, [UR5+0x10] ;  /* 0x00001005ff067984 */ /* 0x000ea20008000800 */
[----:B------:R-:W-:Y:S01]  /*3860*/  IMAD.U32 R0, RZ, RZ, UR6 ;  /* 0x00000006ff007e24 */ /* 0x000fe2000f8e00ff */
[----:B------:R-:W-:-:S03]  /*3870*/  MOV R4, UR49 ;  /* 0x0000003100047c02 */ /* 0x000fc60008000f00 */
[----:B------:R-:W-:Y:S01]  /*3880*/  VIADD R0, R0, 0x1d0 ;  /* 0x000001d000007836 */ /* 0x000fe20000000000 */
[----:B--2---:R-:W-:-:S04]  /*3890*/  SHF.L.U32 R6, R6, 0x1f, RZ ;  /* 0x0000001f06067819 */ /* 0x004fc800000006ff */
[----:B------:R-:W2:Y:S02]  /*38a0*/  SYNCS.PHASECHK.TRANS64.TRYWAIT P0, [UR5+0x8], R6 ;  /* 0x00000806ff0075a7 */ /* 0x000ea40008001105 */
[----:B--2---:R-:W-:Y:S05]  /*38b0*/  @P0 BRA `(.L_x_71) ;  /* 0x0000000000080947 */ /* 0x004fea0003800000 */
[----:B------:R-:W2:Y:S02]  /*38c0*/  SYNCS.PHASECHK.TRANS64.TRYWAIT P0, [UR5+0x8], R6 ;  /* 0x00000806ff0075a7 */ /* 0x000ea40008001105 */
[----:B--2---:R-:W-:Y:S05]  /*38d0*/  @!P0 BRA `(.L_x_72) ;  /* 0x0000006000d08947 */ /* 0x004fea0003800000 */
.L_x_71:
[----:B------:R-:W-:Y:S01]  /*38e0*/  PRMT R4, R4, 0x654, R0 ;  /* 0x0000065404047816 */ /* 0x000fe20000000000 */
[----:B------:R-:W-:Y:S01]  /*38f0*/  HFMA2 R0, -RZ, RZ, 0, 5.9604644775390625e-08 ;  /* 0x00000001ff007431 */ /* 0x000fe200000001ff */
[----:B------:R-:W-:Y:S01]  /*3900*/  UPRMT UR4, UR49, 0x654, UR7 ;  /* 0x0000065431047896 */ /* 0x000fe20008000007 */
[----:B------:R-:W-:Y:S02]  /*3910*/  IMAD.MOV.U32 R8, RZ, RZ, 0xffff ;  /* 0x0000ffffff087424 */ /* 0x000fe400078e00ff */
[----:B--2---:R-:W-:Y:S02]  /*3920*/  IMAD.MOV.U32 R6, RZ, RZ, 0x4 ;  /* 0x00000004ff067424 */ /* 0x004fe400078e00ff */
[----:B------:R-:W-:Y:S01]  /*3930*/  IMAD.SHL.U32 R9, R10, 0x20, RZ ;  /* 0x000000200a097824 */ /* 0x000fe200078e00ff */
[----:B------:R-:W-:Y:S02]  /*3940*/  MOV R5, UR4 ;  /* 0x0000000400057c02 */ /* 0x000fe40008000f00 */
[-C--:B------:R-:W-:Y:S01]  /*3950*/  SHF.L.U32 R8, R8, R10.reuse, RZ ;  /* 0x0000000a08087219 */ /* 0x080fe200000006ff */
[----:B------:R2:W-:Y:S01]  /*3960*/  SYNCS.ARRIVE.TRANS64.RED RZ, [UR4], R6 ;  /* 0x00000006ffff79a7 */ /* 0x0005e20008000404 */
[----:B------:R-:W-:Y:S01]  /*3970*/  SHF.L.U32 R7, R0, R10, RZ ;  /* 0x0000000a00077219 */ /* 0x000fe200000006ff */
[----:B------:R2:W-:Y:S04]  /*3980*/  STS [UR6+0x1d0], R9 ;  /* 0x0001d009ff007988 */ /* 0x0005e80008000806 */
[----:B------:R2:W-:Y:S04]  /*3990*/  STAS [R4.64], R10 ;  /* 0x0000000a04007dbd */ /* 0x0005e8000c0008ff */
[----:B------:R2:W-:Y:S04]  /*39a0*/  ATOMS.OR RZ, [UR5+0x14], R8 ;  /* 0x00001408ffff798c */ /* 0x0005e8000b000005 */
[----:B------:R2:W-:Y:S04]  /*39b0*/  ATOMS.OR RZ, [UR5+0x18], R7 ;  /* 0x00001807ffff798c */ /* 0x0005e8000b000005 */
[----:B------:R2:W-:Y:S02]  /*39c0*/  ATOMS.XOR RZ, [UR5+0x10], R0 ;  /* 0x00001000ffff798c */ /* 0x0005e4000b800005 */
.L_x_68:
[----:B-1----:R-:W-:Y:S05]  /*39d0*/  BSYNC B0 ;  /* 0x0000000000007941 */ /* 0x002fea0003800000 */
.L_x_67:
[----:B------:R-:W-:Y:S05]  /*39e0*/  BRA.U UP1, `(.L_x_73) ;  /* 0x00000001016c7547 */ /* 0x000fea000b800000 */
[----:B------:R-:W-:-:S03]  /*39f0*/  UMOV UR4, 0xffffffff ;  /* 0xffffffff00047882 */ /* 0x000fc60000000000 */
[----:B------:R-:W-:Y:S05]  /*3a00*/  BRA.DIV UR4, `(.L_x_74) ;  /* 0x00000062049c7947 */ /* 0x000fea000b800000 */
[----:B------:R-:W-:-:S13]  /*3a10*/  ELECT P6, URZ, PT ;  /* 0x0000000000ff782f */ /* 0x000fda00038c0000 */
.L_x_194:
[----:B------:R-:W-:Y:S05]  /*3a20*/  @!P6 BRA `(.L_x_73) ;  /* 0x00000000005ce947 */ /* 0x000fea0003800000 */
[----:B--2---:R-:W2:Y:S02]  /*3a30*/  LDS R4, [UR5+0x10] ;  /* 0x00001005ff047984 */ /* 0x004ea40008000800 */
[----:B--2---:R-:W-:-:S04]  /*3a40*/  SHF.L.U32 R4, R4, 0x1f, RZ ;  /* 0x0000001f04047819 */ /* 0x004fc800000006ff */
[----:B------:R-:W2:Y:S02]  /*3a50*/  SYNCS.PHASECHK.TRANS64.TRYWAIT P0, [UR5+0x8], R4 ;  /* 0x00000804ff0075a7 */ /* 0x000ea40008001105 */
[----:B--2---:R-:W-:Y:S05]  /*3a60*/  @P0 BRA `(.L_x_75) ;  /* 0x0000000000080947 */ /* 0x004fea0003800000 */
[----:B------:R-:W2:Y:S02]  /*3a70*/  SYNCS.PHASECHK.TRANS64.TRYWAIT P0, [UR5+0x8], R4 ;  /* 0x00000804ff0075a7 */ /* 0x000ea40008001105 */
[----:B--2---:R-:W-:Y:S05]  /*3a80*/  @!P0 BRA `(.L_x_76) ;  /* 0x00000060009c8947 */ /* 0x004fea0003800000 */
.L_x_75:
[----:B------:R-:W3:Y:S01]  /*3a90*/  LDS R6, [UR6+0x1d0] ;  /* 0x0001d006ff067984 */ /* 0x000ee20008000800 */
[----:B--2---:R-:W-:Y:S02]  /*3aa0*/  HFMA2 R0, -RZ, RZ, 0, 5.9604644775390625e-08 ;  /* 0x00000001ff007431 */ /* 0x004fe400000001ff */
[----:B------:R-:W-:Y:S01]  /*3ab0*/  IMAD.MOV.U32 R4, RZ, RZ, 0xffff ;  /* 0x0000ffffff047424 */ /* 0x000fe200078e00ff */
[----:B------:R-:W-:Y:S01]  /*3ac0*/  UPRMT UR4, UR49, 0x654, UR7 ;  /* 0x0000065431047896 */ /* 0x000fe20008000007 */
[----:B---3--:R-:W-:-:S03]  /*3ad0*/  IMAD.SHL.U32 R5, R6, 0x20, RZ ;  /* 0x0000002006057824 */ /* 0x008fc600078e00ff */
[-C--:B------:R-:W-:Y:S02]  /*3ae0*/  SHF.L.U32 R4, R4, R6.reuse, RZ ;  /* 0x0000000604047219 */ /* 0x080fe400000006ff */
[----:B------:R-:W-:Y:S01]  /*3af0*/  SHF.L.U32 R6, R0, R6, RZ ;  /* 0x0000000600067219 */ /* 0x000fe200000006ff */
[----:B------:R3:W-:Y:S04]  /*3b00*/  STS [UR6+0x1d0], R5 ;  /* 0x0001d005ff007988 */ /* 0x0007e80008000806 */
[----:B------:R3:W-:Y:S04]  /*3b10*/  ATOMS.OR RZ, [UR5+0x14], R4 ;  /* 0x00001404ffff798c */ /* 0x0007e8000b000005 */
[----:B------:R3:W-:Y:S01]  /*3b20*/  ATOMS.OR RZ, [UR5+0x18], R6 ;  /* 0x00001806ffff798c */ /* 0x0007e2000b000005 */
[----:B------:R-:W-:Y:S03]  /*3b30*/  SYNCS.ARRIVE.TRANS64.RED.A1T0 RZ, [UR4], RZ ;  /* 0x000000ffffff79a7 */ /* 0x000fe60008100404 */
[----:B------:R3:W-:Y:S01]  /*3b40*/  ATOMS.XOR RZ, [UR5+0x10], R0 ;  /* 0x00001000ffff798c */ /* 0x0007e2000b800005 */
[----:B------:R-:W-:Y:S05]  /*3b50*/  BRA `(.L_x_73) ;  /* 0x0000000000107947 */ /* 0x000fea0003800000 */
.L_x_66:
[----:B------:R-:W-:Y:S02]  /*3b60*/  MOV R0, 0xffffffff ;  /* 0xffffffff00007802 */ /* 0x000fe40000000f00 */
[----:B------:R-:W-:-:S03]  /*3b70*/  MOV R4, 0x3ba0 ;  /* 0x00003ba000047802 */ /* 0x000fc60000000f00 */
[----:B------:R2:W-:Y:S04]  /*3b80*/  STS [UR6+0x1d0], R0 ;  /* 0x0001d000ff007988 */ /* 0x0005e80008000806 */
[----:B-12--5:R-:W-:Y:S05]  /*3b90*/  CALL.REL.NOINC `($__internal_1_$__cuda_sm10x_tcgen05_guardrail_trap_phase_invalid_during_alloc) ;  /* 0x0000006800707944 */ /* 0x026fea0003c00000 */
.L_x_73:
[----:B------:R-:W-:Y:S05]  /*3ba0*/  WARPSYNC.ALL ;  /* 0x0000000000007948 */ /* 0x000fea0003800000 */
[----:B------:R-:W4:Y:S01]  /*3bb0*/  S2UR UR4, SR_CgaCtaId ;  /* 0x00000000000479c3 */ /* 0x000f220000008800 */
[----:B------:R-:W-:Y:S01]  /*3bc0*/  UMOV UR26, 0x400 ;  /* 0x00000400001a7882 */ /* 0x000fe20000000000 */
[----:B------:R-:W-:-:S06]  /*3bd0*/  NOP ;  /* 0x0000000000007918 */ /* 0x000fcc0000000000 */
[----:B------:R-:W-:Y:S06]  /*3be0*/  BAR.ARV 0x6, 0xa0 ;  /* 0x0182800000007b1d */ /* 0x000fec0000002000 */
[----:B------:R-:W1:Y:S01]  /*3bf0*/  LDCU UR6, c[0x0][0x38c] ;  /* 0x00007180ff0677ac */ /* 0x000e620008000800 */
[----:B------:R-:W-:Y:S01]  /*3c00*/  LOP3.LUT R3, R3, 0xffff, RZ, 0xc0, !PT ;  /* 0x0000ffff03037812 */ /* 0x000fe200078ec0ff */
[----:B--2---:R-:W-:Y:S01]  /*3c10*/  IMAD.MOV.U32 R9, RZ, RZ, 0x1 ;  /* 0x00000001ff097424 */ /* 0x004fe200078e00ff */
[----:B------:R-:W-:Y:S01]  /*3c20*/  LOP3.LUT R2, R2, 0xffff, RZ, 0xc0, !PT ;  /* 0x0000ffff02027812 */ /* 0x000fe200078ec0ff */
[----:B------:R-:W-:Y:S01]  /*3c30*/  IMAD.MOV.U32 R8, RZ, RZ, RZ ;  /* 0x000000ffff087224 */ /* 0x000fe200078e00ff */
[----:B------:R-:W-:Y:S01]  /*3c40*/  R2UR UR28, R3 ;  /* 0x00000000031c72ca */ /* 0x000fe200000e0000 */
[----:B------:R-:W-:Y:S01]  /*3c50*/  UMOV UR32, URZ ;  /* 0x000000ff00207c82 */ /* 0x000fe20008000000 */
[----:B------:R-:W-:-:S02]  /*3c60*/  R2UR UR42, R2 ;  /* 0x00000000022a72ca */ /* 0x000fc400000e0000 */
[----:B------:R-:W-:Y:S01]  /*3c70*/  CS2R R2, SRZ ;  /* 0x0000000000027805 */ /* 0x000fe2000001ff00 */
[----:B------:R-:W-:Y:S01]  /*3c80*/  UMOV UR23, URZ ;  /* 0x000000ff00177c82 */ /* 0x000fe20008000000 */
[----:B----4-:R-:W-:Y:S01]  /*3c90*/  ULEA UR26, UR4, UR26, 0x18 ;  /* 0x0000001a041a7291 */ /* 0x010fe2000f8ec0ff */
[----:B------:R-:W-:Y:S01]  /*3ca0*/  UMOV UR22, URZ ;  /* 0x000000ff00167c82 */ /* 0x000fe20008000000 */
[----:B------:R-:W-:Y:S02]  /*3cb0*/  UISETP.NE.AND UP3, UPT, UR48, URZ, UPT ;  /* 0x000000ff3000728c */ /* 0x000fe4000bf65270 */
[----:B------:R-:W-:Y:S02]  /*3cc0*/  UIADD3 UR5, UPT, UPT, UR26, 0x4300, URZ ;  /* 0x000043001a057890 */ /* 0x000fe4000fffe0ff */
[----:B------:R-:W-:-:S03]  /*3cd0*/  UIADD3 UR4, UPT, UPT, UR26, 0x1e300, URZ ;  /* 0x0001e3001a047890 */ /* 0x000fc6000fffe0ff */
[----:B---3--:R-:W2:Y:S01]  /*3ce0*/  LDS R0, [UR26+0x1d0] ;  /* 0x0001d01aff007984 */ /* 0x008ea20008000800 */
[----:B-1----:R-:W-:Y:S02]  /*3cf0*/  UIADD3 UR6, UPT, UPT, UR6, 0x3f, URZ ;  /* 0x0000003f06067890 */ /* 0x002fe4000fffe0ff */
[----:B------:R-:W-:Y:S02]  /*3d00*/  USHF.R.U32.HI UR5, URZ, 0x4, UR5 ;  /* 0x00000004ff057899 */ /* 0x000fe40008011605 */
[----:B------:R-:W-:Y:S02]  /*3d10*/  USHF.R.S32.HI UR33, URZ, 0x1f, UR6 ;  /* 0x0000001fff217899 */ /* 0x000fe40008011406 */
[----:B------:R-:W-:Y:S02]  /*3d20*/  USHF.R.U32.HI UR4, URZ, 0x4, UR4 ;  /* 0x00000004ff047899 */ /* 0x000fe40008011604 */
[----:B------:R-:W-:Y:S02]  /*3d30*/  ULEA.HI UR33, UR33, UR6, URZ, 0x6 ;  /* 0x0000000621217291 */ /* 0x000fe4000f8f30ff */
[----:B------:R-:W-:-:S02]  /*3d40*/  ULOP3.LUT UR5, UR5, 0x3fff, URZ, 0xc0, !UPT ;  /* 0x00003fff05057892 */ /* 0x000fc4000f8ec0ff */
[----:B------:R-:W-:Y:S02]  /*3d50*/  USHF.R.S32.HI UR33, URZ, 0x6, UR33 ;  /* 0x00000006ff217899 */ /* 0x000fe40008011421 */
[----:B------:R-:W-:Y:S02]  /*3d60*/  ULOP3.LUT UR30, UR4, 0x3fff, URZ, 0xc0, !UPT ;  /* 0x00003fff041e7892 */ /* 0x000fe4000f8ec0ff */
[----:B------:R-:W-:Y:S01]  /*3d70*/  UISETP.LT.AND UP0, UPT, UR33, 0x1, UPT ;  /* 0x000000012100788c */ /* 0x000fe2000bf01270 */
[----:B------:R-:W-:Y:S01]  /*3d80*/  UMOV UR40, 0x0 ;  /* 0x0000000000287882 */ /* 0x000fe20000000000 */
[----:B------:R-:W-:Y:S01]  /*3d90*/  UMOV UR41, 0x8200010 ;  /* 0x0820001000297882 */ /* 0x000fe20000000000 */
[----:B------:R-:W-:Y:S02]  /*3da0*/  ULOP3.LUT UR29, UR5, 0x10000, URZ, 0xfc, !UPT ;  /* 0x00010000051d7892 */ /* 0x000fe4000f8efcff */
[----:B------:R-:W-:Y:S02]  /*3db0*/  ULOP3.LUT UR30, UR30, 0x10000, URZ, 0xfc, !UPT ;  /* 0x000100001e1e7892 */ /* 0x000fe4000f8efcff */
[----:B------:R-:W-:Y:S01]  /*3dc0*/  USEL UR43, UR33, 0x1, !UP0 ;  /* 0x00000001212b7887 */ /* 0x000fe2000c000000 */
[----:B------:R-:W-:Y:S01]  /*3dd0*/  UMOV UR38, 0x0 ;  /* 0x0000000000267882 */ /* 0x000fe20000000000 */
[----:B------:R-:W-:Y:S01]  /*3de0*/  UMOV UR39, 0x8200010 ;  /* 0x0820001000277882 */ /* 0x000fe20000000000 */
[----:B------:R-:W-:Y:S01]  /*3df0*/  UMOV UR36, 0x0 ;  /* 0x0000000000247882 */ /* 0x000fe20000000000 */
[----:B------:R-:W-:Y:S01]  /*3e00*/  UMOV UR37, 0x8200010 ;  /* 0x0820001000257882 */ /* 0x000fe20000000000 */
[----:B------:R-:W-:Y:S01]  /*3e10*/  UMOV UR34, 0x0 ;  /* 0x0000000000227882 */ /* 0x000fe20000000000 */
[----:B------:R-:W-:Y:S01]  /*3e20*/  UMOV UR35, 0x8200010 ;  /* 0x0820001000237882 */ /* 0x000fe20000000000 */
[----:B--2---:R-:W-:-:S15]  /*3e30*/  R2UR UR44, R0 ;  /* 0x00000000002c72ca */ /* 0x004fde00000e0000 */
.L_x_84:
[C---:B------:R-:W-:Y:S02]  /*3e40*/  LEA R0, R8.reuse, UR26, 0x3 ;  /* 0x0000001a08007c11 */ /* 0x040fe4000f8e18ff */
[----:B------:R-:W-:Y:S02]  /*3e50*/  SHF.L.U32 R4, R3, 0x1f, RZ ;  /* 0x0000001f03047819 */ /* 0x000fe400000006ff */
[----:B------:R-:W-:Y:S02]  /*3e60*/  LEA R5, R8, UR26, 0x4 ;  /* 0x0000001a08057c11 */ /* 0x000fe4000f8e20ff */
[----:B------:R-:W1:Y:S02]  /*3e70*/  SYNCS.PHASECHK.TRANS64.TRYWAIT P0, [R0+URZ+0x120], R4 ;  /* 0x00012004000075a7 */ /* 0x000e6400080011ff */
[----:B-1-3--:R-:W-:Y:S05]  /*3e80*/  @!P0 BRA `(.L_x_77) ;  /* 0x0000005c00b48947 */ /* 0x00afea0003800000 */
.L_x_195:
[----:B-1----:R-:W1:Y:S01]  /*3e90*/  LDS.128 R4, [R5+0x1b0] ;  /* 0x0001b00005047984 */ /* 0x002e620000000c00 */
[----:B------:R-:W-:Y:S02]  /*3ea0*/  VIADD R0, R0, 0x130 ;  /* 0x0000013000007836 */ /* 0x000fe40000000000 */
[----:B------:R-:W-:Y:S01]  /*3eb0*/  VIADD R8, R8, 0x1 ;  /* 0x0000000108087836 */ /* 0x000fe20000000000 */
[----:B------:R-:W-:Y:S01]  /*3ec0*/  @!PT LDS RZ, [RZ] ;  /* 0x00000000fffff984 */ /* 0x000fe20000000800 */
[----:B------:R-:W-:Y:S01]  /*3ed0*/  @!PT LDS RZ, [RZ] ;  /* 0x00000000fffff984 */ /* 0x000fe20000000800 */
[----:B------:R-:W-:Y:S01]  /*3ee0*/  @!PT LDS RZ, [RZ] ;  /* 0x00000000fffff984 */ /* 0x000fe20000000800 */
[----:B------:R-:W-:Y:S01]  /*3ef0*/  @!PT LDS RZ, [RZ] ;  /* 0x00000000fffff984 */ /* 0x000fe20000000800 */
[----:B------:R2:W-:Y:S06]  /*3f00*/  MEMBAR.ALL.CTA ;  /* 0x0000000000007992 */ /* 0x0005ec0000008000 */
[----:B--2---:R-:W2:Y:S01]  /*3f10*/  FENCE.VIEW.ASYNC.S ;  /* 0x00000000000073c6 */ /* 0x004ea20000000000 */
[----:B------:R-:W-:-:S04]  /*3f20*/  PRMT R0, RZ, 0x654, R0 ;  /* 0x00000654ff007816 */ /* 0x000fc80000000000 */
[----:B--2---:R2:W-:Y:S01]  /*3f30*/  SYNCS.ARRIVE.TRANS64.RED.A1T0 RZ, [R0+URZ], RZ ;  /* 0x000000ff00ff79a7 */ /* 0x0045e200081004ff */
[----:B-1----:R-:W-:Y:S01]  /*3f40*/  LOP3.LUT P1, RZ, R6, 0x1, RZ, 0xc0, !PT ;  /* 0x0000000106ff7812 */ /* 0x002fe2000782c0ff */
[----:B--2---:R-:W-:-:S12]  /*3f50*/  BRA.U UP3, `(.L_x_78) ;  /* 0x0000000503087547 */ /* 0x004fd8000b800000 */
[----:B------:R-:W1:Y:S01]  /*3f60*/  LDCU UR4, c[0x0][0x38c] ;  /* 0x00007180ff0477ac */ /* 0x000e620008000800 */
[----:B------:R-:W-:Y:S02]  /*3f70*/  PLOP3.LUT P2, PT, PT, PT, PT, 0x80, 0x8 ;  /* 0x000000000008781c */ /* 0x000fe40003f4f070 */
[----:B------:R-:W-:Y:S01]  /*3f80*/  SHF.L.U32 R4, R9, 0x1f, RZ ;  /* 0x0000001f09047819 */ /* 0x000fe200000006ff */
[----:B------:R-:W-:Y:S02]  /*3f90*/  ULEA UR31, UR32, UR26, 0x3 ;  /* 0x0000001a201f7291 */ /* 0x000fe4000f8e18ff */
[----:B------:R-:W-:Y:S02]  /*3fa0*/  ULEA UR11, UR32, UR44, 0x6 ;  /* 0x0000002c200b7291 */ /* 0x000fe4000f8e30ff */
[----:B-1----:R-:W-:-:S06]  /*3fb0*/  UISETP.GE.AND UP0, UPT, UR4, 0x1, UPT ;  /* 0x000000010400788c */ /* 0x002fcc000bf06270 */
[----:B------:R-:W-:-:S05]  /*3fc0*/  PLOP3.LUT P0, PT, PT, PT, UP0, 0x80, 0x8 ;  /* 0x000000000008781c */ /* 0x000fca0003f0f008 */
[----:B------:R-:W-:-:S08]  /*3fd0*/  @UP0 ULEA UR4, UR23, UR26, 0x3 ;  /* 0x0000001a17040291 */ /* 0x000fd0000f8e18ff */
[----:B------:R-:W-:-:S04]  /*3fe0*/  @P0 SHF.L.U32 R0, R2, 0x1f, RZ ;  /* 0x0000001f02000819 */ /* 0x000fc800000006ff */
[----:B------:R1:W2:Y:S01]  /*3ff0*/  @P0 SYNCS.PHASECHK.TRANS64.TRYWAIT P2, [UR4], R0 ;  /* 0x00000000ff0005a7 */ /* 0x0002a20008041104 */
[----:B------:R-:W3:Y:S02]  /*4000*/  SYNCS.PHASECHK.TRANS64.TRYWAIT P0, [UR31+0x160], R4 ;  /* 0x00016004ff0075a7 */ /* 0x000ee4000800111f */
[----:B-123--:R-:W-:Y:S05]  /*4010*/  @!P0 BRA `(.L_x_79) ;  /* 0x0000005c00648947 */ /* 0x00efea0003800000 */
.L_x_197:
[----:B------:R-:W-:Y:S01]  /*4020*/  UMOV UR27, UR22 ;  /* 0x00000016001b7c82 */ /* 0x000fe20008000000 */
[----:B------:R-:W-:Y:S05]  /*4030*/  BRA.U !UP0, `(.L_x_80) ;  /* 0x0000000108c07547 */ /* 0x000fea000b800000 */
[----:B------:R-:W-:Y:S02]  /*4040*/  UIADD3 UR27, UPT, UPT, UR43, UR22, URZ ;  /* 0x000000162b1b7290 */ /* 0x000fe4000fffe0ff */
[----:B------:R-:W-:Y:S01]  /*4050*/  UPLOP3.LUT UP2, UPT, UPT, UPT, UPT, 0x40, 0x4 ;  /* 0x000000000004789c */ /* 0x000fe20003f4e870 */
[----:B------:R-:W-:Y:S01]  /*4060*/  UMOV UR24, UR33 ;  /* 0x0000002100187c82 */ /* 0x000fe20008000000 */
[----:B------:R-:W-:-:S09]  /*4070*/  UMOV UR10, UR23 ;  /* 0x00000017000a7c82 */ /* 0x000fd20008000000 */
.L_x_83:
[----:B--2---:R-:W-:Y:S01]  /*4080*/  ULEA UR5, UR10, UR26, 0x3 ;  /* 0x0000001a0a057291 */ /* 0x004fe2000f8e18ff */
[----:B---3--:R-:W-:Y:S11]  /*4090*/  @P2 BRA `(.L_x_81) ;  /* 0x00000000000c2947 */ /* 0x008ff60003800000 */
[----:B-1----:R-:W-:Y:S04]  /*40a0*/  SHF.L.U32 R4, R2, 0x1f, RZ ;  /* 0x0000001f02047819 */ /* 0x002fe800000006ff */
[----:B------:R-:W1:Y:S02]  /*40b0*/  SYNCS.PHASECHK.TRANS64.TRYWAIT P0, [UR5], R4 ;  /* 0x00000004ff0075a7 */ /* 0x000e640008001105 */
[----:B-1----:R-:W-:Y:S05]  /*40c0*/  @!P0 BRA `(.L_x_82) ;  /* 0x0000005c00508947 */ /* 0x002fea0003800000 */
.L_x_81:
[----:B------:R-:W-:Y:S01]  /*40d0*/  UISETP.NE.AND UP0, UPT, UR24, 0x1, UPT ;  /* 0x000000011800788c */ /* 0x000fe2000bf05270 */
[----:B------:R-:W-:Y:S01]  /*40e0*/  PLOP3.LUT P2, PT, PT, PT, PT, 0x80, 0x8 ;  /* 0x000000000008781c */ /* 0x000fe20003f4f070 */
[----:B------:R-:W-:Y:S02]  /*40f0*/  UIADD3 UR4, UPT, UPT, UR10, 0x1, URZ ;  /* 0x000000010a047890 */ /* 0x000fe4000fffe0ff */
[----:B------:R-:W-:Y:S02]  /*4100*/  UIADD3 UR25, UPT, UPT, UR5, 0x68, URZ ;  /* 0x0000006805197890 */ /* 0x000fe4000fffe0ff */
[----:B------:R-:W-:Y:S01]  /*4110*/  UISETP.NE.AND UP1, UPT, UR4, 0xd, UPT ;  /* 0x0000000d0400788c */ /* 0x000fe2000bf25270 */
[----:B------:R-:W-:Y:S01]  /*4120*/  PLOP3.LUT P0, PT, PT, PT, UP0, 0x80, 0x8 ;  /* 0x000000000008781c */ /* 0x000fe20003f0f008 */
[----:B------:R-:W-:Y:S02]  /*4130*/  UIADD3 UR22, UPT, UPT, UR22, 0x1, URZ ;  /* 0x0000000116167890 */ /* 0x000fe4000fffe0ff */
[----:B------:R-:W-:Y:S02]  /*4140*/  USEL UR6, URZ, 0x1, UP1 ;  /* 0x00000001ff067887 */ /* 0x000fe40008800000 */
[----:B------:R-:W-:Y:S02]  /*4150*/  USEL UR23, UR4, URZ, UP1 ;  /* 0x000000ff04177287 */ /* 0x000fe40008800000 */
[----:B------:R-:W-:Y:S02]  /*4160*/  UIADD3 UR24, UPT, UPT, UR24, -0x1, URZ ;  /* 0xffffffff18187890 */ /* 0x000fe4000fffe0ff */
[----:B------:R-:W-:Y:S01]  /*4170*/  @UP0 ULEA UR4, UR23, UR26, 0x3 ;  /* 0x0000001a17040291 */ /* 0x000fe2000f8e18ff */
[----:B------:R-:W-:Y:S01]  /*4180*/  LOP3.LUT R2, R2, UR6, RZ, 0x3c, !PT ;  /* 0x0000000602027c12 */ /* 0x000fe2000f8e3cff */
[----:B------:R-:W-:Y:S02]  /*4190*/  ULEA UR6, UR10, UR30, 0x9 ;  /* 0x0000001e0a067291 */ /* 0x000fe4000f8e48ff */
[----:B------:R-:W-:Y:S01]  /*41a0*/  UISETP.NE.AND UP0, UPT, UR22, UR27, UPT ;  /* 0x0000001b1600728c */ /* 0x000fe2000bf05270 */
[----:B-1----:R-:W-:Y:S01]  /*41b0*/  @P0 SHF.L.U32 R0, R2, 0x1f, RZ ;  /* 0x0000001f02000819 */ /* 0x002fe200000006ff */
[----:B------:R-:W-:Y:S02]  /*41c0*/  UIADD3 UR20, UPT, UPT, UR6, 0x2, URZ ;  /* 0x0000000206147890 */ /* 0x000fe4000fffe0ff */
[----:B------:R-:W-:Y:S01]  /*41d0*/  UIADD3 UR16, UPT, UPT, UR6, 0x4, URZ ;  /* 0x0000000406107890 */ /* 0x000fe2000fffe0ff */
[----:B------:R2:W3:Y:S01]  /*41e0*/  @P0 SYNCS.PHASECHK.TRANS64.TRYWAIT P2, [UR4], R0 ;  /* 0x00000000ff0005a7 */ /* 0x0004e20008041104 */
[----:B------:R-:W-:Y:S02]  /*41f0*/  ULEA UR4, UR10, UR29, 0x9 ;  /* 0x0000001d0a047291 */ /* 0x000fe4000f8e48ff */
[----:B------:R-:W-:Y:S02]  /*4200*/  UIADD3 UR12, UPT, UPT, UR6, 0x6, URZ ;  /* 0x00000006060c7890 */ /* 0x000fe4000fffe0ff */
[----:B------:R-:W-:Y:S02]  /*4210*/  UIADD3 UR18, UPT, UPT, UR4, 0x2, URZ ;  /* 0x0000000204127890 */ /* 0x000fe4000fffe0ff */
[----:B------:R-:W-:Y:S02]  /*4220*/  UIADD3 UR14, UPT, UPT, UR4, 0x4, URZ ;  /* 0x00000004040e7890 */ /* 0x000fe4000fffe0ff */
[----:B------:R-:W-:Y:S01]  /*4230*/  UIADD3 UR8, UPT, UPT, UR4, 0x6, URZ ;  /* 0x0000000604087890 */ /* 0x000fe2000fffe0ff */
[----:B------:R-:W-:Y:S01]  /*4240*/  UMOV UR7, 0x40004040 ;  /* 0x4000404000077882 */ /* 0x000fe20000000000 */
[----:B------:R-:W-:Y:S01]  /*4250*/  UMOV UR5, 0x40004040 ;  /* 0x4000404000057882 */ /* 0x000fe20000000000 */
[----:B------:R-:W-:Y:S01]  /*4260*/  UMOV UR21, 0x40004040 ;  /* 0x4000404000157882 */ /* 0x000fe20000000000 */
[----:B------:R2:W-:Y:S01]  /*4270*/  UTCHMMA.2CTA gdesc[UR4], gdesc[UR6], tmem[UR11], tmem[UR40], idesc[UR41], UP2 ;  /* 0x00ff2806040075ea */ /* 0x0005e2000920000b */
[----:B------:R-:W-:Y:S01]  /*4280*/  UPLOP3.LUT UP2, UPT, UPT, UPT, UPT, 0x80, 0x8 ;  /* 0x000000000008789c */ /* 0x000fe20003f4f070 */
[----:B------:R-:W-:Y:S01]  /*4290*/  UMOV UR19, 0x40004040 ;  /* 0x4000404000137882 */ /* 0x000fe20000000000 */
[----:B------:R-:W-:Y:S01]  /*42a0*/  UMOV UR17, 0x40004040 ;  /* 0x4000404000117882 */ /* 0x000fe20000000000 */
[----:B------:R2:W-:Y:S01]  /*42b0*/  UTCHMMA.2CTA gdesc[UR18], gdesc[UR20], tmem[UR11], tmem[UR38], idesc[UR39], UPT ;  /* 0x00ff2614120075ea */ /* 0x0005e2000ba0000b */
[----:B------:R-:W-:Y:S01]  /*42c0*/  UMOV UR15, 0x40004040 ;  /* 0x40004040000f7882 */ /* 0x000fe20000000000 */
[----:B------:R-:W-:Y:S01]  /*42d0*/  UMOV UR13, 0x40004040 ;  /* 0x40004040000d7882 */ /* 0x000fe20000000000 */
[----:B------:R-:W-:Y:S01]  /*42e0*/  UMOV UR9, 0x40004040 ;  /* 0x4000404000097882 */ /* 0x000fe20000000000 */
[----:B------:R2:W-:Y:S01]  /*42f0*/  UTCHMMA.2CTA gdesc[UR14], gdesc[UR16], tmem[UR11], tmem[UR36], idesc[UR37], UPT ;  /* 0x00ff24100e0075ea */ /* 0x0005e2000ba0000b */
[----:B------:R2:W-:Y:S01]  /*4300*/  UTCHMMA.2CTA gdesc[UR8], gdesc[UR12], tmem[UR11], tmem[UR34], idesc[UR35], UPT ;  /* 0x00ff220c080075ea */ /* 0x0005e2000ba0000b */
[----:B------:R2:W-:Y:S01]  /*4310*/  UTCBAR.2CTA.MULTICAST [UR25], URZ, UR28 ;  /* 0x000000ff190073e9 */ /* 0x0005e2000820081c */
[----:B------:R-:W-:Y:S01]  /*4320*/  UMOV UR10, UR23 ;  /* 0x00000017000a7c82 */ /* 0x000fe20008000000 */
[----:B------:R-:W-:Y:S05]  /*4330*/  BRA.U UP0, `(.L_x_83) ;  /* 0xfffffffd00507547 */ /* 0x000fea000b83ffff */
.L_x_80:
[----:B--2---:R-:W-:Y:S01]  /*4340*/  UIADD3 UR4, UPT, UPT, UR31, 0x140, URZ ;  /* 0x000001401f047890 */ /* 0x004fe2000fffe0ff */
[----:B------:R-:W-:-:S08]  /*4350*/  UMOV UR22, UR27 ;  /* 0x0000001b00167c82 */ /* 0x000fd00008000000 */
[----:B------:R2:W-:Y:S01]  /*4360*/  UTCBAR.2CTA.MULTICAST [UR4], URZ, UR42 ;  /* 0x000000ff040073e9 */ /* 0x0005e2000820082a */
[----:B------:R-:W-:Y:S02]  /*4370*/  NOP ;  /* 0x0000000000007918 */ /* 0x000fe40000000000 */
.L_x_78:
[----:B--2---:R-:W-:Y:S01]  /*4380*/  UIADD3 UR4, UPT, UPT, UR32, 0x1, URZ ;  /* 0x0000000120047890 */ /* 0x004fe2000fffe0ff */
[----:B------:R-:W-:-:S03]  /*4390*/  ISETP.NE.AND P0, PT, R8, 0x2, PT ;  /* 0x000000020800780c */ /* 0x000fc60003f05270 */
[----:B------:R-:W-:Y:S01]  /*43a0*/  UISETP.NE.AND UP0, UPT, UR4, 0x4, UPT ;  /* 0x000000040400788c */ /* 0x000fe2000bf05270 */
[----:B-1----:R-:W-:Y:S02]  /*43b0*/  SEL R0, RZ, 0x1, P0 ;  /* 0x00000001ff007807 */ /* 0x002fe40000000000 */
[----:B------:R-:W-:Y:S01]  /*43c0*/  SEL R8, R8, RZ, P0 ;  /* 0x000000ff08087207 */ /* 0x000fe20000000000 */
[----:B------:R-:W-:Y:S01]  /*43d0*/  USEL UR5, URZ, 0x1, UP0 ;  /* 0x00000001ff057887 */ /* 0x000fe20008000000 */
[----:B------:R-:W-:Y:S01]  /*43e0*/  LOP3.LUT R3, R3, R0, RZ, 0x3c, !PT ;  /* 0x0000000003037212 */ /* 0x000fe200078e3cff */
[----:B------:R-:W-:-:S04]  /*43f0*/  USEL UR32, UR4, URZ, UP0 ;  /* 0x000000ff04207287 */ /* 0x000fc80008000000 */
[----:B------:R-:W-:Y:S01]  /*4400*/  LOP3.LUT R9, R9, UR5, RZ, 0x3c, !PT ;  /* 0x0000000509097c12 */ /* 0x000fe2000f8e3cff */
[----:B------:R-:W-:Y:S07]  /*4410*/  @P1 BRA `(.L_x_84) ;  /* 0xfffffff800881947 */ /* 0x000fee000383ffff */
[----:B------:R-:W1:Y:S01]  /*4420*/  S2UR UR8, SR_CgaCtaId ;  /* 0x00000000000879c3 */ /* 0x000e620000008800 */
[----:B------:R-:W-:Y:S01]  /*4430*/  ELECT P0, URZ, PT ;  /* 0x0000000000ff782f */ /* 0x000fe20003800000 */
[----:B------:R-:W-:Y:S01]  /*4440*/  HFMA2 R0, -RZ, RZ, 0, 5.9604644775390625e-08 ;  /* 0x00000001ff007431 */ /* 0x000fe200000001ff */
[----:B------:R-:W-:-:S05]  /*4450*/  UMOV UR4, 0x40 ;  /* 0x0000004000047882 */ /* 0x000fca0000000000 */
[----:B------:R-:W-:Y:S01]  /*4460*/  UVIRTCOUNT.DEALLOC.SMPOOL 0x80 ;  /* 0x000000800000784c */ /* 0x000fe20000000000 */
[----:B------:R-:W-:Y:S02]  /*4470*/  UISETP.NE.AND UP1, UPT, UR48, URZ, UPT ;  /* 0x000000ff3000728c */ /* 0x000fe4000bf25270 */
[----:B-1----:R-:W-:-:S09]  /*4480*/  ULEA UR8, UR8, UR4, 0x18 ;  /* 0x0000000408087291 */ /* 0x002fd2000f8ec0ff */
[----:B------:R1:W-:Y:S01]  /*4490*/  @P0 STS.U8 [UR8+0x1c], R0 ;  /* 0x00001c00ff000988 */ /* 0x0003e20008000008 */
[----:B------:R-:W-:Y:S05]  /*44a0*/  BRA.U UP1, `(.L_x_85) ;  /* 0x0000000101a07547 */ /* 0x000fea000b800000 */
[----:B------:R-:W-:Y:S01]  /*44b0*/  UIADD3 UR7, UPT, UPT, UR26, 0x160, URZ ;  /* 0x000001601a077890 */ /* 0x000fe2000fffe0ff */
[----:B------:R-:W-:-:S03]  /*44c0*/  SHF.L.U32 R2, R9, 0x1f, RZ ;  /* 0x0000001f09027819 */ /* 0x000fc600000006ff */
[----:B------:R-:W-:-:S09]  /*44d0*/  ULEA UR4, UR32, UR7, 0x3 ;  /* 0x0000000720047291 */ /* 0x000fd2000f8e18ff */
[----:B------:R-:W2:Y:S02]  /*44e0*/  SYNCS.PHASECHK.TRANS64.TRYWAIT P0, [UR4], R2 ;  /* 0x00000002ff0075a7 */ /* 0x000ea40008001104 */
[----:B--2---:R-:W-:Y:S05]  /*44f0*/  @!P0 BRA `(.L_x_86) ;  /* 0x00000058005c8947 */ /* 0x004fea0003800000 */
.L_x_200:
        /* <DEDUP_REMOVED lines=9> */
.L_x_202:
        /* <DEDUP_REMOVED lines=9> */
.L_x_204:
[----:B------:R-:W-:-:S04]  /*4620*/  UIADD3 UR4, UPT, UPT, UR4, 0x1, URZ ;  /* 0x0000000104047890 */ /* 0x000fc8000fffe0ff */
[----:B------:R-:W-:-:S04]  /*4630*/  UISETP.NE.AND UP0, UPT, UR4, 0x4, UPT ;  /* 0x000000040400788c */ /* 0x000fc8000bf05270 */
[----:B------:R-:W-:Y:S02]  /*4640*/  USEL UR5, URZ, 0x1, UP0 ;  /* 0x00000001ff057887 */ /* 0x000fe40008000000 */
[----:B------:R-:W-:-:S04]  /*4650*/  USEL UR4, UR4, URZ, UP0 ;  /* 0x000000ff04047287 */ /* 0x000fc80008000000 */
[----:B------:R-:W-:Y:S01]  /*4660*/  ULEA UR4, UR4, UR7, 0x3 ;  /* 0x0000000704047291 */ /* 0x000fe2000f8e18ff */
[----:B------:R-:W-:-:S04]  /*4670*/  LOP3.LUT R2, R2, UR5, RZ, 0x3c, !PT ;  /* 0x0000000502027c12 */ /* 0x000fc8000f8e3cff */
[----:B------:R-:W-:Y:S01]  /*4680*/  SHF.L.U32 R2, R2, 0x1f, RZ ;  /* 0x0000001f02027819 */ /* 0x000fe200000006ff */
[----:B-1----:R-:W-:-:S04]  /*4690*/  IMAD.U32 R0, RZ, RZ, UR4 ;  /* 0x00000004ff007e24 */ /* 0x002fc8000f8e00ff */
[----:B------:R1:W2:Y:S03]  /*46a0*/  SYNCS.PHASECHK.TRANS64.TRYWAIT P0, [R0+URZ], R2 ;  /* 0x00000002000075a7 */ /* 0x0002a600080011ff */
[----:B--2---:R-:W-:Y:S05]  /*46b0*/  @!P0 NANOSLEEP.SYNCS 0x989680 ;  /* 0x009896800000895d */ /* 0x004fea0003900000 */
[----:B------:R-:W2:Y:S02]  /*46c0*/  @!P0 SYNCS.PHASECHK.TRANS64 P0, [R0+URZ], R2 ;  /* 0x00000002000085a7 */ /* 0x000ea400080010ff */
[----:B--2---:R-:W-:Y:S05]  /*46d0*/  @P0 BRA `(.L_x_89) ;  /* 0x0000000000200947 */ /* 0x004fea0003800000 */
.L_x_90:
[----:B--2---:R2:W4:Y:S02]  /*46e0*/  SYNCS.PHASECHK.TRANS64.TRYWAIT P0, [R0+URZ], R2 ;  /* 0x00000002000075a7 */ /* 0x00452400080011ff */
[----:B----4-:R-:W-:Y:S05]  /*46f0*/  @!P0 NANOSLEEP.SYNCS 0x989680 ;  /* 0x009896800000895d */ /* 0x010fea0003900000 */
[----:B------:R-:W4:Y:S02]  /*4700*/  @!P0 SYNCS.PHASECHK.TRANS64 P0, [R0+URZ], R2 ;  /* 0x00000002000085a7 */ /* 0x000f2400080010ff */
[----:B----4-:R-:W-:Y:S05]  /*4710*/  @!P0 BRA `(.L_x_90) ;  /* 0xfffffffc00f08947 */ /* 0x010fea000383ffff */
[----:B------:R-:W-:Y:S05]  /*4720*/  BRA `(.L_x_89) ;  /* 0x00000000000c7947 */ /* 0x000fea0003800000 */
.L_x_85:
[----:B------:R-:W-:-:S04]  /*4730*/  UIADD3 UR4, UPT, UPT, UR26, 0x1a0, URZ ;  /* 0x000001a01a047890 */ /* 0x000fc8000fffe0ff */
[----:B------:R-:W-:-:S09]  /*4740*/  UPRMT UR4, UR49, 0x654, UR4 ;  /* 0x0000065431047896 */ /* 0x000fd20008000004 */
[----:B------:R-:W-:Y:S03]  /*4750*/  SYNCS.ARRIVE.TRANS64.RED.A1T0 RZ, [UR4], RZ ;  /* 0x000000ffffff79a7 */ /* 0x000fe60008100404 */
.L_x_89:
[----:B-12---:R-:W-:Y:S01]  /*4760*/  SHF.L.U32 R2, RZ, 0x1f, RZ ;  /* 0x0000001fff027819 */ /* 0x006fe200000006ff */
[----:B------:R-:W-:Y:S01]  /*4770*/  UIADD3 UR4, UPT, UPT, UR26, 0x1a0, URZ ;  /* 0x000001a01a047890 */ /* 0x000fe2000fffe0ff */
[----:B------:R-:W-:Y:S02]  /*4780*/  PLOP3.LUT P0, PT, PT, PT, UP1, 0x80, 0x8 ;  /* 0x000000000008781c */ /* 0x000fe40003f0f018 */
[----:B------:R-:W1:Y:S02]  /*4790*/  SYNCS.PHASECHK.TRANS64.TRYWAIT P1, [UR26+0x1a0], R2 ;  /* 0x0001a002ff0075a7 */ /* 0x000e64000802111a */
[----:B-1----:R-:W-:Y:S09]  /*47a0*/  @!P1 BRA `(.L_x_91) ;  /* 0x0000005400f89947 */ /* 0x002ff20003800000 */
.L_x_206:
[----:B------:R-:W-:Y:S01]  /*47b0*/  @!UP1 UPRMT UR4, UR49, 0x654, UR4 ;  /* 0x0000065431049896 */ /* 0x000fe20008000004 */
[----:B------:R-:W-:Y:S01]  /*47c0*/  UMOV UR5, 0xffff ;  /* 0x0000ffff00057882 */ /* 0x000fe20000000000 */
[----:B------:R-:W-:-:S07]  /*47d0*/  UMOV UR6, 0x1 ;  /* 0x0000000100067882 */ /* 0x000fce0000000000 */
[----:B------:R-:W-:Y:S01]  /*47e0*/  @!P0 SYNCS.ARRIVE.TRANS64.RED.A1T0 RZ, [UR4], RZ ;  /* 0x000000ffffff89a7 */ /* 0x000fe20008100404 */
[----:B------:R-:W-:Y:S01]  /*47f0*/  NOP ;  /* 0x0000000000007918 */ /* 0x000fe20000000000 */
[----:B-1----:R-:W1:Y:S01]  /*4800*/  LDS R0, [UR8+0x14] ;  /* 0x00001408ff007984 */ /* 0x002e620008000800 */
[----:B------:R-:W-:-:S04]  /*4810*/  ULOP3.LUT UR4, UR44, 0xffff, URZ, 0xc0, !UPT ;  /* 0x0000ffff2c047892 */ /* 0x000fc8000f8ec0ff */
[----:B------:R-:W-:-:S04]  /*4820*/  USHF.R.U32.HI UR4, URZ, 0x5, UR4 ;  /* 0x00000005ff047899 */ /* 0x000fc80008011604 */
[----:B------:R-:W-:Y:S02]  /*4830*/  USHF.L.U32 UR5, UR5, UR4, URZ ;  /* 0x0000000405057299 */ /* 0x000fe400080006ff */
[----:B------:R-:W-:-:S04]  /*4840*/  USHF.L.U32 UR4, UR6, UR4, URZ ;  /* 0x0000000406047299 */ /* 0x000fc800080006ff */
[----:B-1----:R-:W-:-:S04]  /*4850*/  LOP3.LUT R0, R0, UR5, RZ, 0xc0, !PT ;  /* 0x0000000500007c12 */ /* 0x002fc8000f8ec0ff */
[----:B------:R-:W-:-:S13]  /*4860*/  ISETP.NE.AND P0, PT, R0, UR5, PT ;  /* 0x0000000500007c0c */ /* 0x000fda000bf05270 */
[----:B------:R-:W-:Y:S05]  /*4870*/  @P0 BRA `(.L_x_92) ;  /* 0x0000000000580947 */ /* 0x000fea0003800000 */
[----:B------:R-:W1:Y:S02]  /*4880*/  LDS R0, [UR8+0x18] ;  /* 0x00001808ff007984 */ /* 0x000e640008000800 */
[----:B-1----:R-:W-:-:S04]  /*4890*/  LOP3.LUT R0, R0, UR4, RZ, 0xc0, !PT ;  /* 0x0000000400007c12 */ /* 0x002fc8000f8ec0ff */
[----:B------:R-:W-:-:S13]  /*48a0*/  ISETP.NE.AND P0, PT, R0, UR4, PT ;  /* 0x0000000400007c0c */ /* 0x000fda000bf05270 */
[----:B------:R-:W-:Y:S05]  /*48b0*/  @P0 BRA `(.L_x_93) ;  /* 0x00000000003c0947 */ /* 0x000fea0003800000 */
[----:B------:R-:W1:Y:S01]  /*48c0*/  S2R R2, SR_LANEID ;  /* 0x0000000000027919 */ /* 0x000e620000000000 */
[----:B------:R-:W-:-:S06]  /*48d0*/  ULOP3.LUT UR5, URZ, UR5, URZ, 0x33, !UPT ;  /* 0x00000005ff057292 */ /* 0x000fcc000f8e33ff */
[----:B------:R-:W-:-:S04]  /*48e0*/  IMAD.U32 R0, RZ, RZ, UR5 ;  /* 0x00000005ff007e24 */ /* 0x000fc8000f8e00ff */
[----:B------:R2:W4:Y:S02]  /*48f0*/  REDUX UR7, R0 ;  /* 0x00000000000773c4 */ /* 0x0005240000000000 */
[----:B------:R1:W-:Y:S01]  /*4900*/  UTCATOMSWS.AND URZ, UR5 ;  /* 0x0000000500ff79e3 */ /* 0x0003e20008000000 */
[----:B--2---:R-:W-:Y:S01]  /*4910*/  LOP3.LUT R0, RZ, UR4, RZ, 0x33, !PT ;  /* 0x00000004ff007c12 */ /* 0x004fe2000f8e33ff */
[----:B------:R-:W-:Y:S02]  /*4920*/  VOTEU.ANY UR4, UPT, PT ;  /* 0x0000000000047886 */ /* 0x000fe400038e0100 */
[----:B------:R-:W-:Y:S02]  /*4930*/  UFLO.U32 UR4, UR4 ;  /* 0x00000004000472bd */ /* 0x000fe400080e0000 */
[----:B------:R-:W2:Y:S04]  /*4940*/  REDUX UR6, R0 ;  /* 0x00000000000673c4 */ /* 0x000ea80000000000 */
[----:B-1----:R-:W-:-:S02]  /*4950*/  ISETP.EQ.U32.AND P0, PT, R2, UR4, PT ;  /* 0x0000000402007c0c */ /* 0x002fc4000bf02070 */
[----:B----4-:R-:W-:-:S11]  /*4960*/  MOV R2, UR7 ;  /* 0x0000000700027c02 */ /* 0x010fd60008000f00 */
[----:B------:R1:W-:Y:S01]  /*4970*/  @P0 ATOMS.AND RZ, [UR8+0x14], R2 ;  /* 0x00001402ffff098c */ /* 0x0003e2000a800008 */
[----:B--2---:R-:W-:-:S05]  /*4980*/  IMAD.U32 R0, RZ, RZ, UR6 ;  /* 0x00000006ff007e24 */ /* 0x004fca000f8e00ff */
[----:B------:R1:W-:Y:S01]  /*4990*/  @P0 ATOMS.AND RZ, [UR8+0x18], R0 ;  /* 0x00001800ffff098c */ /* 0x0003e2000a800008 */
[----:B------:R-:W-:Y:S05]  /*49a0*/  BRA `(.L_x_94) ;  /* 0x0000000000147947 */ /* 0x000fea0003800000 */
.L_x_93:
[----:B------:R-:W-:Y:S02]  /*49b0*/  MOV R2, 0x49d0 ;  /* 0x000049d000027802 */ /* 0x000fe40000000f00 */
[----:B---3-5:R-:W-:Y:S05]  /*49c0*/  CALL.REL.NOINC `($__internal_0_$__cuda_sm10x_tcgen05_guardrail_trap_col_being_dealloced_not_returned_by_alloc) ;  /* 0x0000005800d87944 */ /* 0x028fea0003c00000 */
[----:B------:R-:W-:Y:S05]  /*49d0*/  BRA `(.L_x_94) ;  /* 0x0000000000087947 */ /* 0x000fea0003800000 */
.L_x_92:
[----:B------:R-:W-:Y:S02]  /*49e0*/  MOV R2, 0x4a00 ;  /* 0x00004a0000027802 */ /* 0x000fe40000000f00 */
[----:B---3-5:R-:W-:Y:S05]  /*49f0*/  CALL.REL.NOINC `($__internal_2_$__cuda_sm10x_tcgen05_guardrail_trap_unallocated_columns_being_dealloced) ;  /* 0x0000005800e47944 */ /* 0x028fea0003c00000 */
.L_x_94:
[----:B------:R-:W-:Y:S01]  /*4a00*/  NOP ;  /* 0x0000000000007918 */ /* 0x000fe20000000000 */
[----:B------:R-:W-:Y:S05]  /*4a10*/  EXIT ;  /* 0x000000000000794d */ /* 0x000fea0003800000 */
.L_x_65:
[----:B------:R-:W-:-:S09]  /*4a20*/  UISETP.NE.OR UP0, UPT, UR18, 0x3, !UP4 ;  /* 0x000000031200788c */ /* 0x000fd2000e705670 */
[----:B------:R-:W-:Y:S05]  /*4a30*/  BRA.U UP0, `(.L_x_95) ;  /* 0x0000001100e87547 */ /* 0x000fea000b800000 */
[----:B------:R-:W2:Y:S01]  /*4a40*/  LDCU.64 UR4, c[0x0][0x888] ;  /* 0x00011100ff0477ac */ /* 0x000ea20008000a00 */
[----:B------:R-:W3:Y:S01]  /*4a50*/  LDC.64 R12, c[0x0][0x348] ;  /* 0x0000d200ff0c7b82 */ /* 0x000ee20000000a00 */
[----:B------:R-:W-:Y:S02]  /*4a60*/  HFMA2 R9, -RZ, RZ, 0, 0 ;  /* 0x00000000ff097431 */ /* 0x000fe400000001ff */
[----:B------:R-:W-:Y:S01]  /*4a70*/  IMAD.MOV.U32 R11, RZ, RZ, 0x1 ;  /* 0x00000001ff0b7424 */ /* 0x000fe200078e00ff */
[----:B------:R-:W4:Y:S01]  /*4a80*/  LDCU UR46, c[0x0][0x370] ;  /* 0x00006e00ff2e77ac */ /* 0x000f220008000800 */
[----:B------:R-:W-:Y:S01]  /*4a90*/  IMAD.MOV.U32 R10, RZ, RZ, RZ ;  /* 0x000000ffff0a7224 */ /* 0x000fe200078e00ff */
[----:B------:R-:W-:Y:S01]  /*4aa0*/  MOV R3, 0x1000 ;  /* 0x0000100000037802 */ /* 0x000fe20000000f00 */
[----:B------:R-:W4:Y:S01]  /*4ab0*/  LDCU.128 UR48, c[0x0][0xb10] ;  /* 0x00016200ff3077ac */ /* 0x000f220008000c00 */
[----:B------:R-:W1:Y:S01]  /*4ac0*/  LDCU UR37, c[0x0][0x374] ;  /* 0x00006e80ff2577ac */ /* 0x000e620008000800 */
[----:B------:R-:W1:Y:S01]  /*4ad0*/  LDCU.64 UR38, c[0x0][0x890] ;  /* 0x00011200ff2677ac */ /* 0x000e620008000a00 */
[----:B--2---:R-:W-:Y:S01]  /*4ae0*/  UISETP.NE.U32.AND UP0, UPT, UR4, URZ, UPT ;  /* 0x000000ff0400728c */ /* 0x004fe2000bf05070 */
[----:B------:R-:W2:Y:S01]  /*4af0*/  LDCU UR15, c[0x0][0xb0c] ;  /* 0x00016180ff0f77ac */ /* 0x000ea20008000800 */
[----:B------:R-:W3:Y:S01]  /*4b00*/  LDCU UR56, c[0x0][0xb20] ;  /* 0x00016400ff3877ac */ /* 0x000ee20008000800 */
[----:B------:R-:W3:Y:S01]  /*4b10*/  LDCU UR4, c[0x0][0xb30] ;  /* 0x00016600ff0477ac */ /* 0x000ee20008000800 */
[----:B------:R-:W-:Y:S01]  /*4b20*/  UMOV UR21, 0x400 ;  /* 0x0000040000157882 */ /* 0x000fe20000000000 */
[----:B----4-:R-:W-:-:S02]  /*4b30*/  UIMAD.WIDE.U32 UR6, UR46, UR48, URZ ;  /* 0x000000302e0672a5 */ /* 0x010fc4000f8e00ff */
[----:B-1----:R-:W-:Y:S02]  /*4b40*/  UIMAD.WIDE.U32 UR8, UR37, UR51, URZ ;  /* 0x00000033250872a5 */ /* 0x002fe4000f8e00ff */
[----:B------:R-:W-:Y:S02]  /*4b50*/  ULEA UR21, UR47, UR21, 0x18 ;  /* 0x000000152f157291 */ /* 0x000fe4000f8ec0ff */
[----:B------:R-:W-:Y:S02]  /*4b60*/  UISETP.NE.AND.EX UP6, UPT, UR5, URZ, UPT, UP0 ;  /* 0x000000ff0500728c */ /* 0x000fe4000bfc5300 */
[----:B------:R-:W-:Y:S02]  /*4b70*/  UISETP.NE.AND UP0, UPT, UR45, 0x1, UPT ;  /* 0x000000012d00788c */ /* 0x000fe4000bf05270 */
[----:B------:R-:W-:Y:S02]  /*4b80*/  UISETP.NE.U32.AND UP0, UPT, UR38, URZ, UPT ;  /* 0x000000ff2600728c */ /* 0x000fe4000bf05070 */
[----:B------:R-:W-:Y:S01]  /*4b90*/  UIADD3 UR52, UPT, UPT, UR21, 0xe8, URZ ;  /* 0x000000e815347890 */ /* 0x000fe2000fffe0ff */
[----:B------:R-:W-:Y:S01]  /*4ba0*/  UMOV UR6, UR7 ;  /* 0x0000000700067c82 */ /* 0x000fe20008000000 */
[----:B------:R-:W-:Y:S01]  /*4bb0*/  UMOV UR53, UR9 ;  /* 0x0000000900357c82 */ /* 0x000fe20008000000 */
[----:B------:R-:W-:-:S02]  /*4bc0*/  UISETP.GE.AND UP2, UPT, UR45, 0x1, UPT ;  /* 0x000000012d00788c */ /* 0x000fc4000bf46270 */
[----:B------:R-:W-:Y:S02]  /*4bd0*/  UISETP.NE.AND.EX UP5, UPT, UR39, URZ, UPT, UP0 ;  /* 0x000000ff2700728c */ /* 0x000fe4000bfa5300 */
[----:B------:R-:W-:Y:S01]  /*4be0*/  UPLOP3.LUT UP3, UPT, UPT, UPT, UPT, 0x40, 0x4 ;  /* 0x000000000004789c */ /* 0x000fe20003f6e870 */
[----:B------:R-:W1:Y:S01]  /*4bf0*/  LDCU.64 UR22, c[0x0][0xb28] ;  /* 0x00016500ff1677ac */ /* 0x000e620008000a00 */
[----:B--2---:R-:W-:Y:S02]  /*4c00*/  UISETP.NE.AND UP2, UPT, UR15, 0x1, UPT ;  /* 0x000000010f00788c */ /* 0x004fe4000bf45270 */
[----:B------:R-:W-:Y:S02]  /*4c10*/  UIADD3 UR41, UPT, UPT, UR21, 0xd0, URZ ;  /* 0x000000d015297890 */ /* 0x000fe4000fffe0ff */
[----:B------:R-:W-:Y:S02]  /*4c20*/  UIADD3 UR33, UPT, UPT, UR21, 0xd8, URZ ;  /* 0x000000d815217890 */ /* 0x000fe4000fffe0ff */
[----:B------:R-:W-:-:S02]  /*4c30*/  UIADD3 UR25, UPT, UPT, UR21, 0xe0, URZ ;  /* 0x000000e015197890 */ /* 0x000fc4000fffe0ff */
[----:B------:R-:W-:Y:S02]  /*4c40*/  UPRMT UR52, UR47, 0x654, UR52 ;  /* 0x000006542f347896 */ /* 0x000fe40008000034 */
[----:B------:R-:W-:Y:S02]  /*4c50*/  USHF.R.U32.HI UR54, URZ, UR49, UR6 ;  /* 0x00000031ff367299 */ /* 0x000fe40008011606 */
[----:B---3--:R-:W-:Y:S02]  /*4c60*/  USHF.R.U32.HI UR53, URZ, UR56, UR53 ;  /* 0x00000038ff357299 */ /* 0x008fe40008011635 */
[----:B------:R-:W-:Y:S02]  /*4c70*/  UISETP.NE.AND UP0, UPT, UR50, 0x1, UPT ;  /* 0x000000013200788c */ /* 0x000fe4000bf05270 */
[----:B------:R-:W-:-:S11]  /*4c80*/  UISETP.NE.AND UP4, UPT, UR4, 0x1, UPT ;  /* 0x000000010400788c */ /* 0x000fd6000bf85270 */
.L_x_106:
[C---:B------:R-:W-:Y:S02]  /*4c90*/  LEA R8, R10.reuse, UR21, 0x3 ;  /* 0x000000150a087c11 */ /* 0x040fe4000f8e18ff */
[----:B------:R-:W-:Y:S02]  /*4ca0*/  SHF.L.U32 R0, R9, 0x1f, RZ ;  /* 0x0000001f09007819 */ /* 0x000fe400000006ff */
[----:B------:R-:W-:Y:S02]  /*4cb0*/  LEA R4, R10, UR21, 0x4 ;  /* 0x000000150a047c11 */ /* 0x000fe4000f8e20ff */
[----:B--2---:R-:W2:Y:S02]  /*4cc0*/  SYNCS.PHASECHK.TRANS64.TRYWAIT P0, [R8+URZ+0x120], R0 ;  /* 0x00012000080075a7 */ /* 0x004ea400080011ff */
[----:B--2---:R-:W-:Y:S05]  /*4cd0*/  @!P0 BRA `(.L_x_96) ;  /* 0x0000005000c48947 */ /* 0x004fea0003800000 */
.L_x_207:
[----:B------:R-:W3:Y:S01]  /*4ce0*/  LDS.128 R4, [R4+0x1b0] ;  /* 0x0001b00004047984 */ /* 0x000ee20000000c00 */
[----:B------:R-:W-:Y:S01]  /*4cf0*/  UISETP.GE.AND UP0, UPT, UR45, 0x1, UPT ;  /* 0x000000012d00788c */ /* 0x000fe2000bf06270 */
[----:B------:R-:W-:Y:S01]  /*4d00*/  @!PT LDS RZ, [RZ] ;  /* 0x00000000fffff984 */ /* 0x000fe20000000800 */
[----:B------:R-:W-:Y:S01]  /*4d10*/  @!PT LDS RZ, [RZ] ;  /* 0x00000000fffff984 */ /* 0x000fe20000000800 */
[----:B------:R-:W-:Y:S01]  /*4d20*/  @!PT LDS RZ, [RZ] ;  /* 0x00000000fffff984 */ /* 0x000fe20000000800 */
[----:B------:R-:W-:Y:S01]  /*4d30*/  @!PT LDS RZ, [RZ] ;  /* 0x00000000fffff984 */ /* 0x000fe20000000800 */
[----:B------:R4:W-:Y:S06]  /*4d40*/  MEMBAR.ALL.CTA ;  /* 0x0000000000007992 */ /* 0x0009ec0000008000 */
[----:B----4-:R-:W4:Y:S01]  /*4d50*/  FENCE.VIEW.ASYNC.S ;  /* 0x00000000000073c6 */ /* 0x010f220000000000 */
[----:B---3--:R-:W-:Y:S11]  /*4d60*/  LOP3.LUT P0, RZ, R6, 0x1, RZ, 0xc0, !PT ;  /* 0x0000000106ff7812 */ /* 0x008ff6000780c0ff */
[----:B------:R-:W-:Y:S02]  /*4d70*/  @!UPT UIADD3 URZ, UPT, UPT, URZ, URZ, URZ ;  /* 0x000000fffffff290 */ /* 0x000fe4000fffe0ff */
[----:B----4-:R-:W-:Y:S01]  /*4d80*/  VOTEU.ANY UP2, P0 ;  /* 0x0000000000ff7886 */ /* 0x010fe20000040100 */
[----:B------:R-:W-:Y:S11]  /*4d90*/  PLOP3.LUT P0, PT, PT, PT, UP2, 0x80, 0x8 ;  /* 0x000000000008781c */ /* 0x000ff60003f0f028 */
[----:B------:R-:W-:Y:S02]  /*4da0*/  @!UPT UIADD3 URZ, UPT, UPT, URZ, URZ, URZ ;  /* 0x000000fffffff290 */ /* 0x000fe4000fffe0ff */
[----:B--2---:R-:W-:Y:S02]  /*4db0*/  @P0 SHF.R.U32.HI R0, RZ, 0x10, R5 ;  /* 0x00000010ff000819 */ /* 0x004fe40000011605 */
[----:B------:R-:W-:Y:S02]  /*4dc0*/  @P0 MOV R2, R4 ;  /* 0x0000000400020202 */ /* 0x000fe40000000f00 */
[----:B------:R-:W-:Y:S01]  /*4dd0*/  @P0 R2UR UR4, R0 ;  /* 0x00000000000402ca */ /* 0x000fe200000e0000 */
[----:B------:R-:W-:Y:S01]  /*4de0*/  VIADD R0, R8, 0x130 ;  /* 0x0000013008007836 */ /* 0x000fe20000000000 */
[----:B------:R-:W-:Y:S02]  /*4df0*/  @P0 LOP3.LUT R4, R5, 0xffff, RZ, 0xc0, !PT ;  /* 0x0000ffff05040812 */ /* 0x000fe400078ec0ff */
[----:B------:R-:W-:Y:S02]  /*4e00*/  @P0 R2UR UR6, R2 ;  /* 0x00000000020602ca */ /* 0x000fe400000e0000 */
[----:B------:R-:W-:Y:S02]  /*4e10*/  PRMT R0, RZ, 0x654, R0 ;  /* 0x00000654ff007816 */ /* 0x000fe40000000000 */
[----:B------:R-:W-:Y:S02]  /*4e20*/  @P0 R2UR UR5, R4 ;  /* 0x00000000040502ca */ /* 0x000fe400000e0000 */
[----:B------:R2:W-:Y:S03]  /*4e30*/  SYNCS.ARRIVE.TRANS64.RED.A1T0 RZ, [R0+URZ], RZ ;  /* 0x000000ff00ff79a7 */ /* 0x0005e600081004ff */
[----:B------:R-:W-:Y:S04]  /*4e40*/  @UP2 UMOV UR29, UR4 ;  /* 0x00000004001d2c82 */ /* 0x000fe80008000000 */
[----:B------:R-:W-:Y:S04]  /*4e50*/  @UP2 UMOV UR14, UR6 ;  /* 0x00000006000e2c82 */ /* 0x000fe80008000000 */
[----:B------:R-:W-:Y:S01]  /*4e60*/  @UP2 UMOV UR13, UR5 ;  /* 0x00000005000d2c82 */ /* 0x000fe20008000000 */
[----:B------:R-:W-:Y:S05]  /*4e70*/  BRA.U !UP0, `(.L_x_97) ;  /* 0x0000000108c07547 */ /* 0x000fea000b800000 */
[----:B------:R-:W-:Y:S02]  /*4e80*/  UIMAD.WIDE.U32 UR16, UR13, UR51, URZ ;  /* 0x000000330d1072a5 */ /* 0x000fe4000f8e00ff */
[----:B------:R-:W-:Y:S02]  /*4e90*/  UP2UR UR20, UPR, URZ, 0x4 ;  /* 0x00000004ff147883 */ /* 0x000fe40008000000 */
[----:B------:R-:W-:Y:S02]  /*4ea0*/  UISETP.NE.AND UP2, UPT, UR50, 0x1, UPT ;  /* 0x000000013200788c */ /* 0x000fe4000bf45270 */
[----:B------:R-:W-:Y:S02]  /*4eb0*/  UIMAD.WIDE.U32 UR18, UR14, UR48, URZ ;  /* 0x000000300e1272a5 */ /* 0x000fe4000f8e00ff */
[----:B------:R-:W-:Y:S02]  /*4ec0*/  USEL UR4, UR37, UR53, !UP2 ;  /* 0x0000003525047287 */ /* 0x000fe4000d000000 */
[----:B------:R-:W-:Y:S02]  /*4ed0*/  UISETP.NE.AND UP0, UPT, UR15, 0x1, UPT ;  /* 0x000000010f00788c */ /* 0x000fe4000bf05270 */
[----:B------:R-:W-:Y:S02]  /*4ee0*/  UP2UR UR24, UPR, URZ, 0x2 ;  /* 0x00000002ff187883 */ /* 0x000fe40008000000 */
[----:B------:R-:W-:Y:S02]  /*4ef0*/  UISETP.NE.AND UP1, UPT, UR45, 0x1, UPT ;  /* 0x000000012d00788c */ /* 0x000fe4000bf25270 */
[----:B-1----:R-:W-:Y:S02]  /*4f00*/  UIMAD.WIDE.U32 UR8, UR4, UR22, URZ ;  /* 0x00000016040872a5 */ /* 0x002fe4000f8e00ff */
[----:B------:R-:W-:Y:S01]  /*4f10*/  USEL UR7, UR46, UR54, !UP0 ;  /* 0x000000362e077287 */ /* 0x000fe2000c000000 */
[----:B------:R-:W-:Y:S02]  /*4f20*/  UMOV UR5, UR17 ;  /* 0x0000001100057c82 */ /* 0x000fe40008000000 */
[----:B------:R-:W-:Y:S02]  /*4f30*/  USHF.R.U32.HI UR6, URZ, UR56, UR5 ;  /* 0x00000038ff067299 */ /* 0x000fe40008011605 */
[----:B------:R-:W-:Y:S02]  /*4f40*/  UIMAD.WIDE.U32 UR10, UR7, UR22, URZ ;  /* 0x00000016070a72a5 */ /* 0x000fe4000f8e00ff */
[----:B------:R-:W-:Y:S02]  /*4f50*/  USEL UR6, UR13, UR6, !UP2 ;  /* 0x000000060d067287 */ /* 0x000fe4000d000000 */
[----:B------:R-:W-:Y:S01]  /*4f60*/  UISETP.NE.AND UP2, UPT, UR20, URZ, UPT ;  /* 0x000000ff1400728c */ /* 0x000fe2000bf45270 */
[----:B------:R-:W-:Y:S02]  /*4f70*/  UMOV UR5, UR19 ;  /* 0x0000001300057c82 */ /* 0x000fe40008000000 */
[----:B------:R-:W-:Y:S03]  /*4f80*/  USHF.R.U32.HI UR12, URZ, UR49, UR5 ;  /* 0x00000031ff0c7299 */ /* 0x000fe60008011605 */
[----:B------:R-:W-:Y:S02]  /*4f90*/  UMOV UR5, UR9 ;  /* 0x0000000900057c82 */ /* 0x000fe40008000000 */
[----:B------:R-:W-:Y:S03]  /*4fa0*/  @UP1 USHF.R.U32.HI UR4, URZ, UR23, UR5 ;  /* 0x00000017ff041299 */ /* 0x000fe60008011605 */
[----:B------:R-:W-:Y:S01]  /*4fb0*/  UMOV UR5, UR11 ;  /* 0x0000000b00057c82 */ /* 0x000fe20008000000 */
[----:B------:R-:W-:Y:S02]  /*4fc0*/  UIMAD UR4, UR45, UR4, URZ ;  /* 0x000000042d0472a4 */ /* 0x000fe4000f8e02ff */
[----:B------:R-:W-:Y:S02]  /*4fd0*/  @UP1 USHF.R.U32.HI UR7, URZ, UR23, UR5 ;  /* 0x00000017ff071299 */ /* 0x000fe40008011605 */
[----:B------:R-:W-:Y:S02]  /*4fe0*/  USEL UR5, UR14, UR12, !UP0 ;  /* 0x0000000c0e057287 */ /* 0x000fe4000c000000 */
[----:B------:R-:W-:Y:S02]  /*4ff0*/  UIMAD.WIDE.U32 UR10, UR6, UR22, URZ ;  /* 0x00000016060a72a5 */ /* 0x000fe4000f8e00ff */
[----:B------:R-:W-:Y:S02]  /*5000*/  UIMAD UR8, UR45, UR7, URZ ;  /* 0x000000072d0872a4 */ /* 0x000fe4000f8e02ff */
[----:B------:R-:W-:Y:S03]  /*5010*/  UISETP.GE.AND UP0, UPT, UR6, UR4, UPT ;  /* 0x000000040600728c */ /* 0x000fe6000bf06270 */
[----:B------:R-:W-:Y:S01]  /*5020*/  UMOV UR4, UR11 ;  /* 0x0000000b00047c82 */ /* 0x000fe20008000000 */
[----:B------:R-:W-:Y:S02]  /*5030*/  UISETP.GE.OR UP0, UPT, UR5, UR8, UP0 ;  /* 0x000000080500728c */ /* 0x000fe40008706670 */
[----:B------:R-:W-:Y:S02]  /*5040*/  USHF.R.U32.HI UR4, URZ, UR23, UR4 ;  /* 0x00000017ff047299 */ /* 0x000fe40008011604 */
[----:B------:R-:W-:Y:S02]  /*5050*/  UIMAD.WIDE.U32 UR8, UR5, UR22, URZ ;  /* 0x00000016050872a5 */ /* 0x000fe4000f8e00ff */
[----:B------:R-:W-:Y:S04]  /*5060*/  USEL UR10, UR6, UR4, !UP1 ;  /* 0x00000004060a7287 */ /* 0x000fe8000c800000 */
[----:B------:R-:W-:Y:S01]  /*5070*/  UIADD3 UR11, UPT, UPT, -UR10, URZ, URZ ;  /* 0x000000ff0a0b7290 */ /* 0x000fe2000fffe1ff */
[----:B------:R-:W-:Y:S02]  /*5080*/  @!UP0 UMOV UR4, UR9 ;  /* 0x0000000900048c82 */ /* 0x000fe40008000000 */
[----:B------:R-:W-:Y:S02]  /*5090*/  @!UP0 USHF.R.U32.HI UR4, URZ, UR23, UR4 ;  /* 0x00000017ff048299 */ /* 0x000fe40008011604 */
[----:B------:R-:W-:Y:S02]  /*50a0*/  UIMAD UR8, UR45, UR11, UR6 ;  /* 0x0000000b2d0872a4 */ /* 0x000fe4000f8e0206 */
[----:B------:R-:W-:Y:S02]  /*50b0*/  @!UP0 USEL UR4, UR5, UR4, !UP1 ;  /* 0x0000000405048287 */ /* 0x000fe4000c800000 */
[----:B------:R-:W-:Y:S02]  /*50c0*/  UISETP.NE.AND UP1, UPT, UR24, URZ, UPT ;  /* 0x000000ff1800728c */ /* 0x000fe4000bf25270 */
[----:B------:R-:W-:Y:S02]  /*50d0*/  @!UP0 UIMAD UR7, UR7, UR8, UR4 ;  /* 0x00000008070782a4 */ /* 0x000fe4000f8e0204 */
[----:B------:R-:W-:Y:S02]  /*50e0*/  @!UP0 UIADD3 UR9, UPT, UPT, UR10, -UR4, URZ ;  /* 0x800000040a098290 */ /* 0x000fe4000fffe0ff */
[----:B------:R-:W-:Y:S02]  /*50f0*/  UIADD3 UR8, UPT, UPT, -UR6, URZ, URZ ;  /* 0x000000ff06087290 */ /* 0x000fe4000fffe1ff */
[----:B------:R-:W-:Y:S02]  /*5100*/  UIADD3 UR4, UPT, UPT, -UR5, URZ, URZ ;  /* 0x000000ff05047290 */ /* 0x000fe4000fffe1ff */
[----:B------:R-:W-:Y:S03]  /*5110*/  @!UP0 UIMAD UR6, UR9, UR45, UR5 ;  /* 0x0000002d090682a4 */ /* 0x000fe6000f8e0205 */
[----:B------:R-:W-:Y:S01]  /*5120*/  @!UP0 UMOV UR5, UR7 ;  /* 0x0000000700058c82 */ /* 0x000fe20008000000 */
[----:B------:R-:W-:Y:S02]  /*5130*/  UIMAD UR7, UR15, UR4, UR14 ;  /* 0x000000040f0772a4 */ /* 0x000fe4000f8e020e */
[----:B------:R-:W-:Y:S02]  /*5140*/  UIMAD UR4, UR50, UR8, UR13 ;  /* 0x00000008320472a4 */ /* 0x000fe4000f8e020d */
[----:B------:R-:W-:Y:S02]  /*5150*/  UIMAD UR14, UR5, UR15, UR7 ;  /* 0x0000000f050e72a4 */ /* 0x000fe4000f8e0207 */
[----:B------:R-:W-:Y:S11]  /*5160*/  UIMAD UR13, UR6, UR50, UR4 ;  /* 0x00000032060d72a4 */ /* 0x000ff6000f8e0204 */
[----:B------:R-:W-:Y:S01]  /*5170*/  @!UPT UIADD3 URZ, UPT, UPT, URZ, URZ, URZ ;  /* 0x000000fffffff290 */ /* 0x000fe2000fffe0ff */
.L_x_97:
[----:B------:R-:W3:Y:S01]  /*5180*/  @!UP4 LDCU.128 UR8, c[0x0][0xb10] ;  /* 0x00016200ff08c7ac */ /* 0x000ee20008000c00 */
[----:B------:R-:W-:Y:S02]  /*5190*/  ISETP.NE.U32.AND P0, PT, RZ, UR38, PT ;  /* 0x00000026ff007c0c */ /* 0x000fe4000bf05070 */
[----:B------:R-:W-:Y:S02]  /*51a0*/  SHF.L.U32 R4, R11, 0x1f, RZ ;  /* 0x0000001f0b047819 */ /* 0x000fe400000006ff */
[----:B------:R-:W-:Y:S01]  /*51b0*/  ISETP.NE.AND.EX P0, PT, RZ, UR39, PT, P0 ;  /* 0x00000027ff007c0c */ /* 0x000fe2000bf05300 */
[----:B------:R-:W4:Y:S01]  /*51c0*/  @!UP4 LDCU UR5, c[0x0][0xb0c] ;  /* 0x00016180ff05c7ac */ /* 0x000f220008000800 */
[----:B------:R-:W-:Y:S02]  /*51d0*/  USHF.L.U32 UR42, UR30, 0x7, URZ ;  /* 0x000000071e2a7899 */ /* 0x000fe400080006ff */
[----:B------:R-:W-:Y:S02]  /*51e0*/  USHF.L.U32 UR43, UR31, 0x6, URZ ;  /* 0x000000061f2b7899 */ /* 0x000fe400080006ff */
[----:B---3--:R-:W-:Y:S07]  /*51f0*/  UIMAD.WIDE.U32 UR6, UR14, UR8, URZ ;  /* 0x000000080e0672a5 */ /* 0x008fee000f8e00ff */
[----:B------:R-:W-:Y:S01]  /*5200*/  @!UP4 UMOV UR4, UR7 ;  /* 0x000000070004cc82 */ /* 0x000fe20008000000 */
[----:B----4-:R-:W-:Y:S02]  /*5210*/  @!UP4 UISETP.NE.AND UP0, UPT, UR5, 0x1, UPT ;  /* 0x000000010500c88c */ /* 0x010fe4000bf05270 */
[----:B------:R-:W-:Y:S02]  /*5220*/  @!UP4 USHF.R.U32.HI UR4, URZ, UR9, UR4 ;  /* 0x00000009ff04c299 */ /* 0x000fe40008011604 */
[----:B------:R-:W-:Y:S02]  /*5230*/  UIMAD.WIDE.U32 UR6, UR13, UR11, URZ ;  /* 0x0000000b0d0672a5 */ /* 0x000fe4000f8e00ff */
[----:B------:R-:W-:Y:S02]  /*5240*/  @!UP4 USEL UR8, UR14, UR4, !UP0 ;  /* 0x000000040e08c287 */ /* 0x000fe4000c000000 */
[----:B------:R-:W-:Y:S03]  /*5250*/  @!UP4 UISETP.NE.AND UP0, UPT, UR10, 0x1, UPT ;  /* 0x000000010a00c88c */ /* 0x000fe6000bf05270 */
[----:B------:R-:W-:Y:S02]  /*5260*/  @!UP4 UMOV UR6, UR7 ;  /* 0x000000070006cc82 */ /* 0x000fe40008000000 */
[----:B------:R-:W3:Y:S02]  /*5270*/  @!UP4 LDCU UR4, c[0x0][0xb20] ;  /* 0x00016400ff04c7ac */ /* 0x000ee40008000800 */
[----:B---3--:R-:W-:Y:S04]  /*5280*/  @!UP4 USHF.R.U32.HI UR6, URZ, UR4, UR6 ;  /* 0x00000004ff06c299 */ /* 0x008fe80008011606 */
[----:B------:R-:W-:Y:S04]  /*5290*/  @!UP4 USEL UR6, UR13, UR6, !UP0 ;  /* 0x000000060d06c287 */ /* 0x000fe8000c000000 */
[----:B------:R-:W-:Y:S02]  /*52a0*/  @!UP4 UIADD3 UR4, UPT, UPT, -UR8, UR6, URZ ;  /* 0x000000060804c290 */ /* 0x000fe4000fffe1ff */
[----:B------:R-:W-:Y:S02]  /*52b0*/  @!UP4 UIADD3 UR6, UPT, UPT, UR8, -UR6, URZ ;  /* 0x800000060806c290 */ /* 0x000fe4000fffe0ff */
[----:B------:R-:W-:Y:S02]  /*52c0*/  @!UP4 UIMAD UR14, UR4, UR5, UR14 ;  /* 0x00000005040ec2a4 */ /* 0x000fe4000f8e020e */
[----:B------:R-:W-:Y:S01]  /*52d0*/  @!UP4 UIMAD UR13, UR6, UR10, UR13 ;  /* 0x0000000a060dc2a4 */ /* 0x000fe2000f8e020d */
[----:B------:R-:W-:Y:S11]  /*52e0*/  BRA.U UP3, `(.L_x_98) ;  /* 0x0000000103107547 */ /* 0x000ff6000b800000 */
[----:B------:R-:W-:Y:S04]  /*52f0*/  MOV R2, UR55 ;  /* 0x0000003700027c02 */ /* 0x000fe80008000f00 */
[----:B------:R-:W-:Y:S04]  /*5300*/  SHF.L.U32 R2, R2, 0x1f, RZ ;  /* 0x0000001f02027819 */ /* 0x000fe800000006ff */
[----:B------:R-:W3:Y:S02]  /*5310*/  SYNCS.PHASECHK.TRANS64.TRYWAIT P1, [UR21+0x118], R2 ;  /* 0x00011802ff0075a7 */ /* 0x000ee40008021115 */
[----:B---3--:R-:W-:Y:S05]  /*5320*/  @!P1 BRA `(.L_x_99) ;  /* 0x0000004c00449947 */ /* 0x008fea0003800000 */
.L_x_98:
[----:B------:R-:W-:Y:S05]  /*5330*/  BRA.U !UP5, `(.L_x_100) ;  /* 0x000000010d387547 */ /* 0x000fea000b800000 */
[----:B------:R-:W-:Y:S01]  /*5340*/  UPLOP3.LUT UP1, UPT, UPT, UPT, UP6, 0x80, 0x8 ;  /* 0x000000000008789c */ /* 0x000fe20003f2f060 */
[----:B--2---:R-:W-:Y:S01]  /*5350*/  HFMA2 R0, -RZ, RZ, 0, 5.9604644775390625e-08 ;  /* 0x00000001ff007431 */ /* 0x004fe200000001ff */
[----:B------:R-:W2:Y:S01]  /*5360*/  LDCU.64 UR8, c[0x0][0x358] ;  /* 0x00006b00ff0877ac */ /* 0x000ea20008000a00 */
[----:B------:R-:W-:Y:S03]  /*5370*/  IMAD.MOV.U32 R46, RZ, RZ, 0x1 ;  /* 0x00000001ff2e7424 */ /* 0x000fe600078e00ff */
[----:B------:R-:W-:Y:S05]  /*5380*/  PLOP3.LUT P1, PT, PT, PT, UP1, 0x80, 0x8 ;  /* 0x000000000008781c */ /* 0x000fea0003f2f018 */
[----:B------:R-:W3:Y:S01]  /*5390*/  @UP1 LDCU.64 UR4, c[0x0][0x888] ;  /* 0x00011100ff0417ac */ /* 0x000ee20008000a00 */
[----:B------:R-:W-:Y:S07]  /*53a0*/  @UP1 UIMAD UR6, UR36, UR38, URZ ;  /* 0x00000026240612a4 */ /* 0x000fee000f8e02ff */
[----:B------:R-:W-:Y:S01]  /*53b0*/  @!P1 PRMT R46, R0, 0x7610, R46 ;  /* 0x00007610002e9816 */ /* 0x000fe2000000002e */
[----:B---3--:R-:W-:Y:S06]  /*53c0*/  @UP1 UIMAD.WIDE UR4, UR6, 0x4, UR4 ;  /* 0x00000004060418a5 */ /* 0x008fec000f8e0204 */
[----:B------:R-:W-:Y:S01]  /*53d0*/  IMAD.U32 R6, RZ, RZ, UR4 ;  /* 0x00000004ff067e24 */ /* 0x000fe2000f8e00ff */
[----:B------:R-:W-:Y:S04]  /*53e0*/  MOV R7, UR5 ;  /* 0x0000000500077c02 */ /* 0x000fe80008000f00 */
[----:B------:R-:W3:Y:S01]  /*53f0*/  @!UP1 LDCU UR4, c[0x0][0x880] ;  /* 0x00011000ff0497ac */ /* 0x000ee20008000800 */
[----:B--2--5:R4:W5:Y:S02]  /*5400*/  @P1 LDG.E R27, desc[UR8][R6.64] ;  /* 0x00000008061b1981 */ /* 0x024964000c1e1900 */
[----:B---34-:R-:W-:Y:S07]  /*5410*/  @!P1 IMAD.U32 R27, RZ, RZ, UR4 ;  /* 0x00000004ff1b9e24 */ /* 0x018fee000f8e00ff */
.L_x_100:
[----:B-----5:R-:W-:Y:S01]  /*5420*/  @!P0 FSETP.EQ.AND P2, PT, R27, RZ, PT ;  /* 0x000000ff1b00820b */ /* 0x020fe20003f42000 */
[----:B------:R-:W-:Y:S01]  /*5430*/  @!UPT UIADD3 URZ, UPT, UPT, URZ, URZ, URZ ;  /* 0x000000fffffff290 */ /* 0x000fe2000fffe0ff */
[----:B------:R-:W-:Y:S11]  /*5440*/  @!P0 BRA `(.L_x_101) ;  /* 0x0000000000148947 */ /* 0x000ff60003800000 */
[----:B------:R-:W-:Y:S02]  /*5450*/  LOP3.LUT P0, RZ, R46, 0xff, RZ, 0xc0, !PT ;  /* 0x000000ff2eff7812 */ /* 0x000fe4000780c0ff */
[----:B------:R-:W-:Y:S04]  /*5460*/  PLOP3.LUT P2, PT, PT, PT, UP1, 0x80, 0x8 ;  /* 0x000000000008781c */ /* 0x000fe80003f4f018 */
[----:B------:R-:W-:Y:S07]  /*5470*/  PLOP3.LUT P2, PT, P2, PT, PT, 0x8, 0x80 ;  /* 0x000000000080781c */ /* 0x000fee000174e170 */
[----:B------:R-:W-:Y:S11]  /*5480*/  @P0 FSETP.EQ.AND P2, PT, R27, RZ, PT ;  /* 0x000000ff1b00020b */ /* 0x000ff60003f42000 */
[----:B------:R-:W-:Y:S02]  /*5490*/  @!UPT UIADD3 URZ, UPT, UPT, URZ, URZ, URZ ;  /* 0x000000fffffff290 */ /* 0x000fe4000fffe0ff */
.L_x_101:
[----:B------:R-:W3:Y:S01]  /*54a0*/  SYNCS.PHASECHK.TRANS64.TRYWAIT P0, [UR21+0xf0], R4 ;  /* 0x0000f004ff0075a7 */ /* 0x000ee20008001115 */
[----:B------:R-:W-:Y:S04]  /*54b0*/  ELECT P1, URZ, PT ;  /* 0x0000000000ff782f */ /* 0x000fe80003820000 */
[----:B------:R-:W-:Y:S01]  /*54c0*/  PLOP3.LUT P1, PT, P2, P1, PT, 0xf2, 0x2f ;  /* 0x00000000002f781c */ /* 0x000fe20001723e72 */
[----:B------:R-:W-:Y:S01]  /*54d0*/  @!UPT UIADD3 URZ, UPT, UPT, URZ, URZ, URZ ;  /* 0x000000fffffff290 */ /* 0x000fe2000fffe0ff */
[----:B---3--:R-:W-:Y:S11]  /*54e0*/  @!P0 BRA `(.L_x_102) ;  /* 0x0000004800ec8947 */ /* 0x008ff60003800000 */
.L_x_210:
[----:B--2---:R-:W-:Y:S01]  /*54f0*/  @!P1 IADD3 R2, P0, PT, R12, 0x580, RZ ;  /* 0x000005800c029810 */ /* 0x004fe20007f1e0ff */
[----:B------:R-:W-:Y:S01]  /*5500*/  VOTEU.ALL UP0, P1 ;  /* 0x0000000000ff7886 */ /* 0x000fe20000800000 */
[----:B------:R-:W-:Y:S01]  /*5510*/  UMOV UR6, 0x0 ;  /* 0x0000000000067882 */ /* 0x000fe20000000000 */
[----:B------:R-:W-:Y:S01]  /*5520*/  UMOV UR7, 0x10000000 ;  /* 0x1000000000077882 */ /* 0x000fe20000000000 */
[----:B------:R-:W-:Y:S01]  /*5530*/  @!P1 R2UR UR5, R2 ;  /* 0x00000000020592ca */ /* 0x000fe200000e0000 */
[----:B------:R-:W-:Y:S01]  /*5540*/  @!P1 IMAD.X R0, RZ, RZ, R13, P0 ;  /* 0x000000ffff009224 */ /* 0x000fe200000e060d */
[----:B------:R-:W-:Y:S02]  /*5550*/  @!UP0 UIADD3 UR40, UPT, UPT, UR21, 0x200, URZ ;  /* 0x0000020015288890 */ /* 0x000fe4000fffe0ff */
[----:B------:R-:W-:Y:S02]  /*5560*/  @!UP0 UIADD3 UR10, UPT, UPT, UR42, 0x40, URZ ;  /* 0x000000402a0a8890 */ /* 0x000fe4000fffe0ff */
[----:B------:R-:W-:Y:S01]  /*5570*/  @!P1 R2UR UR4, R0 ;  /* 0x00000000000492ca */ /* 0x000fe200000e0000 */
[----:B------:R-:W-:Y:S01]  /*5580*/  @!UP0 UIADD3 UR8, UPT, UPT, UR21, 0xa00, URZ ;  /* 0x00000a0015088890 */ /* 0x000fe2000fffe0ff */
[----:B------:R-:W-:Y:S01]  /*5590*/  @!P1 IMAD.MOV.U32 R0, RZ, RZ, 0x1000 ;  /* 0x00001000ff009424 */ /* 0x000fe200078e00ff */
[----:B------:R-:W-:Y:S01]  /*55a0*/  VOTEU.ALL UP0, P1 ;  /* 0x0000000000ff7886 */ /* 0x000fe20000800000 */
[----:B------:R-:W-:Y:S01]  /*55b0*/  UMOV UR44, UR36 ;  /* 0x00000024002c7c82 */ /* 0x000fe20008000000 */
[----:B------:R-:W-:Y:S01]  /*55c0*/  UMOV UR9, UR41 ;  /* 0x0000002900097c82 */ /* 0x000fe20008000000 */
[----:B------:R-:W-:Y:S01]  /*55d0*/  UMOV UR11, UR43 ;  /* 0x0000002b000b7c82 */ /* 0x000fe20008000000 */
[----:B------:R-:W-:Y:S01]  /*55e0*/  IMAD.U32 R6, RZ, RZ, UR5 ;  /* 0x00000005ff067e24 */ /* 0x000fe2000f8e00ff */
[----:B------:R-:W-:Y:S05]  /*55f0*/  UMOV UR12, UR36 ;  /* 0x00000024000c7c82 */ /* 0x000fea0008000000 */
[----:B------:R-:W-:Y:S01]  /*5600*/  IMAD.U32 R7, RZ, RZ, UR4 ;  /* 0x00000004ff077e24 */ /* 0x000fe2000f8e00ff */
[----:B------:R-:W-:Y:S04]  /*5610*/  @!P1 R2UR UR4, R6 ;  /* 0x00000000060492ca */ /* 0x000fe800000e0000 */
[----:B------:R-:W-:Y:S11]  /*5620*/  @!P1 R2UR UR5, R7 ;  /* 0x00000000070592ca */ /* 0x000ff600000e0000 */
[----:B------:R-:W-:Y:S02]  /*5630*/  @!UPT UIADD3 URZ, UPT, UPT, URZ, URZ, URZ ;  /* 0x000000fffffff290 */ /* 0x000fe4000fffe0ff */
[----:B------:R-:W-:Y:S01]  /*5640*/  @!UP0 UTMALDG.3D [UR40], [UR4], desc[UR6] ;  /* 0x00000628040085b4 */ /* 0x000fe20008011000 */
[----:B------:R-:W-:Y:S05]  /*5650*/  VOTEU.ALL UP0, P1 ;  /* 0x0000000000ff7886 */ /* 0x000fea0000800000 */
[----:B------:R2:W-:Y:S01]  /*5660*/  @!UP0 UTMALDG.3D [UR8], [UR4], desc[UR6] ;  /* 0x00000608040085b4 */ /* 0x0005e20008011000 */
[----:B------:R3:W-:Y:S01]  /*5670*/  @!P1 SYNCS.ARRIVE.TRANS64.RED.A0TR RZ, [UR21+0xd0], R0 ;  /* 0x0000d000ffff99a7 */ /* 0x0007e20008300415 */
[----:B--2---:R-:W-:Y:S09]  /*5680*/  UPRMT UR4, UR47, 0x654, UR41 ;  /* 0x000006542f047896 */ /* 0x004ff20008000029 */
[----:B------:R-:W-:Y:S01]  /*5690*/  SYNCS.ARRIVE.TRANS64.RED.A1T0 RZ, [UR4], RZ ;  /* 0x000000ffffff79a7 */ /* 0x000fe20008100404 */
[----:B------:R-:W2:Y:S02]  /*56a0*/  SYNCS.PHASECHK.TRANS64.TRYWAIT P0, [UR21+0xf8], R4 ;  /* 0x0000f804ff0075a7 */ /* 0x000ea40008001115 */
[----:B--23--:R-:W-:Y:S05]  /*56b0*/  @!P0 BRA `(.L_x_103) ;  /* 0x0000004800908947 */ /* 0x00cfea0003800000 */
.L_x_212:
[----:B------:R-:W-:Y:S01]  /*56c0*/  @!P1 IADD3 R2, P0, PT, R12, 0x580, RZ ;  /* 0x000005800c029810 */ /* 0x000fe20007f1e0ff */
[----:B------:R-:W-:Y:S01]  /*56d0*/  VOTEU.ALL UP0, P1 ;  /* 0x0000000000ff7886 */ /* 0x000fe20000800000 */
[----:B------:R-:W-:Y:S01]  /*56e0*/  UMOV UR6, 0x0 ;  /* 0x0000000000067882 */ /* 0x000fe20000000000 */
[----:B------:R-:W-:Y:S01]  /*56f0*/  UMOV UR7, 0x10000000 ;  /* 0x1000000000077882 */ /* 0x000fe20000000000 */
[----:B------:R-:W-:Y:S01]  /*5700*/  @!P1 R2UR UR5, R2 ;  /* 0x00000000020592ca */ /* 0x000fe200000e0000 */
[----:B--2---:R-:W-:Y:S01]  /*5710*/  @!P1 IMAD.X R0, RZ, RZ, R13, P0 ;  /* 0x000000ffff009224 */ /* 0x004fe200000e060d */
[----:B------:R-:W-:Y:S02]  /*5720*/  @!UP0 UIADD3 UR34, UPT, UPT, UR42, 0x10, URZ ;  /* 0x000000102a228890 */ /* 0x000fe4000fffe0ff */
[----:B------:R-:W-:Y:S02]  /*5730*/  @!UP0 UIADD3 UR32, UPT, UPT, UR21, 0x1200, URZ ;  /* 0x0000120015208890 */ /* 0x000fe4000fffe0ff */
[----:B------:R-:W-:Y:S01]  /*5740*/  @!P1 R2UR UR4, R0 ;  /* 0x00000000000492ca */ /* 0x000fe200000e0000 */
[----:B------:R-:W-:Y:S01]  /*5750*/  @!UP0 UIADD3 UR10, UPT, UPT, UR42, 0x50, URZ ;  /* 0x000000502a0a8890 */ /* 0x000fe2000fffe0ff */
[----:B------:R-:W-:Y:S01]  /*5760*/  @!P1 IMAD.MOV.U32 R0, RZ, RZ, 0x1000 ;  /* 0x00001000ff009424 */ /* 0x000fe200078e00ff */
[----:B------:R-:W-:Y:S01]  /*5770*/  @!UP0 UIADD3 UR8, UPT, UPT, UR21, 0x1a00, URZ ;  /* 0x00001a0015088890 */ /* 0x000fe2000fffe0ff */
[----:B------:R-:W-:Y:S01]  /*5780*/  VOTEU.ALL UP0, P1 ;  /* 0x0000000000ff7886 */ /* 0x000fe20000800000 */
[----:B------:R-:W-:Y:S02]  /*5790*/  UMOV UR35, UR43 ;  /* 0x0000002b00237c82 */ /* 0x000fe40008000000 */
[----:B------:R-:W-:Y:S01]  /*57a0*/  IMAD.U32 R6, RZ, RZ, UR5 ;  /* 0x00000005ff067e24 */ /* 0x000fe2000f8e00ff */
[----:B------:R-:W-:Y:S01]  /*57b0*/  UMOV UR9, UR33 ;  /* 0x0000002100097c82 */ /* 0x000fe20008000000 */
[----:B------:R-:W-:Y:S01]  /*57c0*/  UMOV UR11, UR43 ;  /* 0x0000002b000b7c82 */ /* 0x000fe20008000000 */
[----:B------:R-:W-:Y:S03]  /*57d0*/  UMOV UR12, UR36 ;  /* 0x00000024000c7c82 */ /* 0x000fe60008000000 */
        /* <DEDUP_REMOVED lines=12> */
.L_x_214:
[----:B------:R-:W-:Y:S01]  /*58a0*/  @!P1 IADD3 R2, P0, PT, R12, 0x580, RZ ;  /* 0x000005800c029810 */ /* 0x000fe20007f1e0ff */
[----:B------:R-:W-:Y:S01]  /*58b0*/  VOTEU.ALL UP0, P1 ;  /* 0x0000000000ff7886 */ /* 0x000fe20000800000 */
[----:B------:R-:W-:Y:S01]  /*58c0*/  UMOV UR6, 0x0 ;  /* 0x0000000000067882 */ /* 0x000fe20000000000 */
[----:B------:R-:W-:Y:S01]  /*58d0*/  UMOV UR7, 0x10000000 ;  /* 0x1000000000077882 */ /* 0x000fe20000000000 */
[----:B------:R-:W-:Y:S01]  /*58e0*/  @!P1 R2UR UR5, R2 ;  /* 0x00000000020592ca */ /* 0x000fe200000e0000 */
[----:B--2---:R-:W-:Y:S01]  /*58f0*/  @!P1 IMAD.X R0, RZ, RZ, R13, P0 ;  /* 0x000000ffff009224 */ /* 0x004fe200000e060d */
[----:B------:R-:W-:Y:S01]  /*5900*/  @!UP0 UIADD3 UR26, UPT, UPT, UR42, 0x20, URZ ;  /* 0x000000202a1a8890 */ /* 0x000fe2000fffe0ff */
[----:B------:R-:W-:Y:S01]  /*5910*/  VIADD R10, R10, 0x1 ;  /* 0x000000010a0a7836 */ /* 0x000fe20000000000 */
        /* <DEDUP_REMOVED lines=10> */
[----:B------:R-:W-:Y:S01]  /*59c0*/  UMOV UR11, UR43 ;  /* 0x0000002b000b7c82 */ /* 0x000fe20008000000 */
[----:B------:R-:W-:Y:S02]  /*59d0*/  UMOV UR12, UR36 ;  /* 0x00000024000c7c82 */ /* 0x000fe40008000000 */
        /* <DEDUP_REMOVED lines=12> */
.L_x_216:
[----:B------:R-:W-:Y:S01]  /*5aa0*/  UIADD3 UR31, UPT, UPT, UR14, UR63, URZ ;  /* 0x0000003f0e1f7290 */ /* 0x000fe2000fffe0ff */
[----:B------:R-:W-:Y:S01]  /*5ab0*/  @!P1 IADD3 R2, P0, PT, R12, 0x580, RZ ;  /* 0x000005800c029810 */ /* 0x000fe20007f1e0ff */
[----:B------:R-:W-:Y:S01]  /*5ac0*/  UPLOP3.LUT UP3, UPT, UPT, UPT, UPT, 0x80, 0x8 ;  /* 0x000000000008789c */ /* 0x000fe20003f6f070 */
[----:B------:R-:W-:Y:S01]  /*5ad0*/  R2UR UR24, R50 ;  /* 0x00000000321872ca */ /* 0x000fe200000e0000 */
[----:B------:R-:W-:Y:S01]  /*5ae0*/  VOTEU.ALL UP0, P1 ;  /* 0x0000000000ff7886 */ /* 0x000fe20000800000 */
[----:B------:R-:W-:Y:S01]  /*5af0*/  @!P1 R2UR UR5, R2 ;  /* 0x00000000020592ca */ /* 0x000fe200000e0000 */
[----:B--2---:R-:W-:Y:S01]  /*5b00*/  @!P1 IMAD.X R0, RZ, RZ, R13, P0 ;  /* 0x000000ffff009224 */ /* 0x004fe200000e060d */
[----:B------:R-:W-:Y:S01]  /*5b10*/  UMOV UR6, 0x0 ;  /* 0x0000000000067882 */ /* 0x000fe20000000000 */
[----:B------:R-:W-:Y:S01]  /*5b20*/  UMOV UR7, 0x10000000 ;  /* 0x1000000000077882 */ /* 0x000fe20000000000 */
[----:B------:R-:W-:Y:S01]  /*5b30*/  @!UP0 UIADD3 UR18, UPT, UPT, UR42, 0x30, URZ ;  /* 0x000000302a128890 */ /* 0x000fe2000fffe0ff */
[----:B------:R-:W-:Y:S01]  /*5b40*/  ISETP.NE.AND P0, PT, R10, 0x2, PT ;  /* 0x000000020a00780c */ /* 0x000fe20003f05270 */
[----:B------:R-:W-:Y:S01]  /*5b50*/  @!UP0 UIADD3 UR16, UPT, UPT, UR21, 0x3200, URZ ;  /* 0x0000320015108890 */ /* 0x000fe2000fffe0ff */
[----:B------:R-:W-:Y:S01]  /*5b60*/  @!P1 R2UR UR4, R0 ;  /* 0x00000000000492ca */ /* 0x000fe200000e0000 */
[----:B------:R-:W-:Y:S01]  /*5b70*/  @!UP0 UIADD3 UR17, UPT, UPT, UR21, 0xe8, URZ ;  /* 0x000000e815118890 */ /* 0x000fe2000fffe0ff */
[----:B------:R-:W-:Y:S01]  /*5b80*/  SEL R0, RZ, 0x1, P0 ;  /* 0x00000001ff007807 */ /* 0x000fe20000000000 */
[----:B------:R-:W-:Y:S01]  /*5b90*/  @!UP0 UIADD3 UR10, UPT, UPT, UR42, 0x70, URZ ;  /* 0x000000702a0a8890 */ /* 0x000fe2000fffe0ff */
[----:B------:R-:W-:Y:S01]  /*5ba0*/  LOP3.LUT R11, R11, 0x1, RZ, 0x3c, !PT ;  /* 0x000000010b0b7812 */ /* 0x000fe200078e3cff */
[----:B------:R-:W-:Y:S01]  /*5bb0*/  @!UP0 UIADD3 UR8, UPT, UPT, UR21, 0x3a00, URZ ;  /* 0x00003a0015088890 */ /* 0x000fe2000fffe0ff */
[----:B------:R-:W-:Y:S01]  /*5bc0*/  IMAD.U32 R4, RZ, RZ, UR5 ;  /* 0x00000005ff047e24 */ /* 0x000fe2000f8e00ff */
[----:B------:R-:W-:Y:S01]  /*5bd0*/  VOTEU.ALL UP0, P1 ;  /* 0x0000000000ff7886 */ /* 0x000fe20000800000 */
[----:B------:R-:W-:Y:S01]  /*5be0*/  UMOV UR19, UR43 ;  /* 0x0000002b00137c82 */ /* 0x000fe20008000000 */
[----:B------:R-:W-:Y:S01]  /*5bf0*/  UMOV UR20, UR36 ;  /* 0x0000002400147c82 */ /* 0x000fe20008000000 */
[----:B------:R-:W-:Y:S01]  /*5c00*/  UMOV UR11, UR43 ;  /* 0x0000002b000b7c82 */ /* 0x000fe20008000000 */
[----:B------:R-:W-:Y:S01]  /*5c10*/  UMOV UR12, UR36 ;  /* 0x00000024000c7c82 */ /* 0x000fe20008000000 */
[----:B------:R-:W-:Y:S01]  /*5c20*/  UMOV UR9, UR17 ;  /* 0x0000001100097c82 */ /* 0x000fe20008000000 */
[----:B------:R-:W-:Y:S01]  /*5c30*/  IMAD.U32 R5, RZ, RZ, UR4 ;  /* 0x00000004ff057e24 */ /* 0x000fe2000f8e00ff */
[----:B------:R-:W-:Y:S01]  /*5c40*/  @!P1 R2UR UR4, R4 ;  /* 0x00000000040492ca */ /* 0x000fe200000e0000 */
[----:B------:R-:W-:Y:S01]  /*5c50*/  UIADD3 UR30, UPT, UPT, UR13, UR24, URZ ;  /* 0x000000180d1e7290 */ /* 0x000fe2000fffe0ff */
[----:B------:R-:W-:Y:S01]  /*5c60*/  LOP3.LUT R9, R9, R0, RZ, 0x3c, !PT ;  /* 0x0000000009097212 */ /* 0x000fe200078e3cff */
[----:B------:R-:W-:Y:S01]  /*5c70*/  UMOV UR36, UR29 ;  /* 0x0000001d00247c82 */ /* 0x000fe20008000000 */
[----:B------:R-:W-:Y:S02]  /*5c80*/  @!P1 R2UR UR5, R5 ;  /* 0x00000000050592ca */ /* 0x000fe400000e0000 */
[----:B------:R-:W-:Y:S11]  /*5c90*/  SEL R10, R10, RZ, P0 ;  /* 0x000000ff0a0a7207 */ /* 0x000ff60000000000 */
[----:B------:R2:W-:Y:S01]  /*5ca0*/  @!UP0 UTMALDG.3D [UR16], [UR4], desc[UR6] ;  /* 0x00000610040085b4 */ /* 0x0005e20008011000 */
[----:B------:R-:W-:Y:S05]  /*5cb0*/  VOTEU.ALL UP0, P1 ;  /* 0x0000000000ff7886 */ /* 0x000fea0000800000 */
[----:B------:R2:W-:Y:S01]  /*5cc0*/  @!UP0 UTMALDG.3D [UR8], [UR4], desc[UR6] ;  /* 0x00000608040085b4 */ /* 0x0005e20008011000 */
[----:B------:R2:W-:Y:S01]  /*5cd0*/  @!P1 SYNCS.ARRIVE.TRANS64.RED.A0TR RZ, [UR21+0xe8], R3 ;  /* 0x0000e803ffff99a7 */ /* 0x0005e20008300415 */
[----:B------:R-:W-:Y:S01]  /*5ce0*/  SYNCS.ARRIVE.TRANS64.RED.A1T0 RZ, [UR52], RZ ;  /* 0x000000ffffff79a7 */ /* 0x000fe20008100434 */
[----:B------:R-:W-:Y:S05]  /*5cf0*/  BRA.U UP2, `(.L_x_106) ;  /* 0xffffffed02e47547 */ /* 0x000fea000b83ffff */
[----:B------:R-:W-:-:S04]  /*5d00*/  SHF.L.U32 R2, R11, 0x1f, RZ ;  /* 0x0000001f0b027819 */ /* 0x000fc800000006ff */
[----:B------:R-:W3:Y:S02]  /*5d10*/  SYNCS.PHASECHK.TRANS64.TRYWAIT P0, [UR21+0xf0], R2 ;  /* 0x0000f002ff0075a7 */ /* 0x000ee40008001115 */
[----:B---3--:R-:W-:Y:S05]  /*5d20*/  @!P0 BRA `(.L_x_107) ;  /* 0x00000044003c8947 */ /* 0x008fea0003800000 */
.L_x_218:
[----:B------:R-:W4:Y:S02]  /*5d30*/  SYNCS.PHASECHK.TRANS64.TRYWAIT P0, [UR21+0xf8], R2 ;  /* 0x0000f802ff0075a7 */ /* 0x000f240008001115 */
[----:B----4-:R-:W-:Y:S05]  /*5d40*/  @!P0 BRA `(.L_x_108) ;  /* 0x00000044004c8947 */ /* 0x010fea0003800000 */
.L_x_220:
[----:B------:R-:W4:Y:S02]  /*5d50*/  SYNCS.PHASECHK.TRANS64.TRYWAIT P0, [UR21+0x100], R2 ;  /* 0x00010002ff0075a7 */ /* 0x000f240008001115 */
[----:B----4-:R-:W-:Y:S05]  /*5d60*/  @!P0 BRA `(.L_x_109) ;  /* 0x00000044005c8947 */ /* 0x010fea0003800000 */
.L_x_222:
[----:B---3--:R-:W-:-:S07]  /*5d70*/  MOV R0, UR21 ;  /* 0x0000001500007c02 */ /* 0x008fce0008000f00 */
.L_x_110:
[----:B---3--:R-:W-:-:S04]  /*5d80*/  SHF.L.U32 R2, R11, 0x1f, RZ ;  /* 0x0000001f0b027819 */ /* 0x008fc800000006ff */
[----:B------:R3:W4:Y:S03]  /*5d90*/  SYNCS.PHASECHK.TRANS64.TRYWAIT P0, [R0+URZ+0x108], R2 ;  /* 0x00010802000075a7 */ /* 0x00072600080011ff */
[----:B----4-:R-:W-:Y:S05]  /*5da0*/  @!P0 NANOSLEEP.SYNCS 0x989680 ;  /* 0x009896800000895d */ /* 0x010fea0003900000 */
[----:B------:R-:W4:Y:S02]  /*5db0*/  @!P0 SYNCS.PHASECHK.TRANS64 P0, [R0+URZ+0x108], R2 ;  /* 0x00010802000085a7 */ /* 0x000f2400080010ff */
[----:B-12-4-:R-:W-:Y:S05]  /*5dc0*/  @P0 EXIT ;  /* 0x000000000000094d */ /* 0x016fea0003800000 */
[----:B------:R-:W-:Y:S05]  /*5dd0*/  BRA `(.L_x_110) ;  /* 0xfffffffc00e87947 */ /* 0x000fea000383ffff */
.L_x_95:
[----:B------:R-:W-:-:S06]  /*5de0*/  UISETP.GE.AND UP0, UPT, UR18, 0x4, UPT ;  /* 0x000000041200788c */ /* 0x000fcc000bf06270 */
[----:B------:R-:W-:-:S13]  /*5df0*/  PLOP3.LUT P0, PT, PT, PT, UP0, 0x80, 0x8 ;  /* 0x000000000008781c */ /* 0x000fda0003f0f008 */
[----:B-1----:R-:W-:Y:S05]  /*5e00*/  @!P0 EXIT ;  /* 0x000000000000894d */ /* 0x002fea0003800000 */
[----:B------:R-:W-:Y:S01]  /*5e10*/  BAR.SYNC.DEFER_BLOCKING 0x6, 0xa0 ;  /* 0x0182800000007b1d */ /* 0x000fe20000010000 */
[C---:B------:R-:W-:Y:S01]  /*5e20*/  IMAD.SHL.U32 R45, R60.reuse, 0x10, RZ ;  /* 0x000000103c2d7824 */ /* 0x040fe200078e00ff */
[C---:B------:R-:W-:Y:S01]  /*5e30*/  SHF.L.U32 R3, R47.reuse, 0x15, RZ ;  /* 0x000000152f037819 */ /* 0x040fe200000006ff */
[C---:B------:R-:W-:Y:S02]  /*5e40*/  IMAD.U32 R23, R60.reuse, 0x10000, RZ ;  /* 0x000100003c177824 */ /* 0x040fe400078e00ff */
[----:B------:R-:W-:Y:S02]  /*5e50*/  HFMA2 R59, -RZ, RZ, 0, 5.9604644775390625e-08 ;  /* 0x00000001ff3b7431 */ /* 0x000fe400000001ff */
[----:B------:R-:W-:Y:S01]  /*5e60*/  IMAD.SHL.U32 R2, R60, 0x2, RZ ;  /* 0x000000023c027824 */ /* 0x000fe200078e00ff */
[----:B------:R-:W-:Y:S01]  /*5e70*/  UMOV UR43, 0x400 ;  /* 0x00000400002b7882 */ /* 0x000fe20000000000 */
[----:B------:R-:W1:Y:S01]  /*5e80*/  LDCU.64 UR4, c[0x0][0x890] ;  /* 0x00011200ff0477ac */ /* 0x000e620008000a00 */
[----:B------:R-:W2:Y:S01]  /*5e90*/  LDC.64 R42, c[0x0][0x8b0] ;  /* 0x00022c00ff2a7b82 */ /* 0x000ea20000000a00 */
[----:B------:R-:W-:Y:S01]  /*5ea0*/  IMAD.SHL.U32 R6, R47, 0x200, RZ ;  /* 0x000002002f067824 */ /* 0x000fe200078e00ff */
[C---:B------:R-:W-:Y:S01]  /*5eb0*/  LOP3.LUT R7, R45.reuse, 0x40, RZ, 0xc0, !PT ;  /* 0x000000402d077812 */ /* 0x040fe200078ec0ff */
[----:B------:R-:W-:Y:S01]  /*5ec0*/  ULEA UR43, UR47, UR43, 0x18 ;  /* 0x0000002b2f2b7291 */ /* 0x000fe2000f8ec0ff */
[----:B------:R-:W-:Y:S01]  /*5ed0*/  LOP3.LUT R44, R45, 0x5b0, RZ, 0xc0, !PT ;  /* 0x000005b02d2c7812 */ /* 0x000fe200078ec0ff */
[----:B------:R-:W-:Y:S01]  /*5ee0*/  IMAD.MOV.U32 R22, RZ, RZ, RZ ;  /* 0x000000ffff167224 */ /* 0x000fe200078e00ff */
[----:B------:R-:W-:Y:S01]  /*5ef0*/  LOP3.LUT R3, R3, 0x200000, RZ, 0xc0, !PT ;  /* 0x0020000003037812 */ /* 0x000fe200078ec0ff */
[----:B------:R-:W-:Y:S01]  /*5f00*/  IMAD.MOV.U32 R58, RZ, RZ, RZ ;  /* 0x000000ffff3a7224 */ /* 0x000fe200078e00ff */
[----:B------:R-:W3:Y:S01]  /*5f10*/  LDC.64 R40, c[0x0][0x8a8] ;  /* 0x00022a00ff287b82 */ /* 0x000ee20000000a00 */
[----:B------:R-:W-:Y:S01]  /*5f20*/  LOP3.LUT R2, R7, 0x8, R2, 0xf8, !PT ;  /* 0x0000000807027812 */ /* 0x000fe200078ef802 */
[----:B------:R-:W-:Y:S01]  /*5f30*/  IMAD.MOV.U32 R55, RZ, RZ, RZ ;  /* 0x000000ffff377224 */ /* 0x000fe200078e00ff */
[----:B------:R-:W-:Y:S01]  /*5f40*/  LOP3.LUT R44, R44, 0x200, R6, 0xf8, !PT ;  /* 0x000002002c2c7812 */ /* 0x000fe200078ef806 */
[----:B------:R-:W4:Y:S01]  /*5f50*/  LDCU UR60, c[0x0][0x370] ;  /* 0x00006e00ff3c77ac */ /* 0x000f220008000800 */
[----:B------:R-:W-:-:S02]  /*5f60*/  LOP3.LUT R23, R3, 0x400000, R23, 0xf8, !PT ;  /* 0x0040000003177812 */ /* 0x000fc400078ef817 */
[----:B------:R-:W-:Y:S01]  /*5f70*/  LOP3.LUT P0, RZ, R45, 0x40, RZ, 0xc0, !PT ;  /* 0x000000402dff7812 */ /* 0x000fe2000780c0ff */
[----:B------:R-:W4:Y:S01]  /*5f80*/  LDS R0, [UR43+0x1d0] ;  /* 0x0001d02bff007984 */ /* 0x000f220008000800 */
[----:B-1----:R-:W-:Y:S01]  /*5f90*/  IMAD.U32 R49, RZ, RZ, UR4 ;  /* 0x00000004ff317e24 */ /* 0x002fe2000f8e00ff */
[----:B------:R-:W-:Y:S01]  /*5fa0*/  UIADD3 UR4, UPT, UPT, UR43, 0x200, URZ ;  /* 0x000002002b047890 */ /* 0x000fe2000fffe0ff */
[----:B------:R-:W-:Y:S01]  /*5fb0*/  LOP3.LUT R44, R44, R2, RZ, 0xfc, !PT ;  /* 0x000000022c2c7212 */ /* 0x000fe200078efcff */
[----:B------:R-:W-:Y:S01]  /*5fc0*/  IMAD.U32 R48, RZ, RZ, UR5 ;  /* 0x00000005ff307e24 */ /* 0x000fe2000f8e00ff */
[----:B------:R-:W-:Y:S01]  /*5fd0*/  P2R R2, PR, RZ, 0x1 ;  /* 0x00000001ff027803 */ /* 0x000fe20000000000 */
[----:B------:R-:W1:Y:S01]  /*5fe0*/  LDCU UR42, c[0x0][0xb0c] ;  /* 0x00016180ff2a77ac */ /* 0x000e620008000800 */
[----:B------:R-:W-:Y:S01]  /*5ff0*/  LOP3.LUT R60, R60, 0x60, RZ, 0xc0, !PT ;  /* 0x000000603c3c7812 */ /* 0x000fe200078ec0ff */
[----:B------:R-:W-:Y:S01]  /*6000*/  IMAD.U32 R52, RZ, RZ, UR4 ;  /* 0x00000004ff347e24 */ /* 0x000fe2000f8e00ff */
[----:B------:R-:W-:Y:S01]  /*6010*/  MOV R57, RZ ;  /* 0x000000ff00397202 */ /* 0x000fe20000000f00 */
[----:B------:R-:W1:Y:S01]  /*6020*/  LDCU UR39, c[0x0][0xb30] ;  /* 0x00016600ff2777ac */ /* 0x000e620008000800 */
[----:B------:R-:W1:Y:S01]  /*6030*/  LDCU.64 UR54, c[0x0][0x888] ;  /* 0x00011100ff3677ac */ /* 0x000e620008000a00 */
[----:B------:R-:W1:Y:S01]  /*6040*/  LDCU.64 UR40, c[0x0][0xb28] ;  /* 0x00016500ff2877ac */ /* 0x000e620008000a00 */
[----:B------:R-:W1:Y:S01]  /*6050*/  LDCU.128 UR56, c[0x0][0xb10] ;  /* 0x00016200ff3877ac */ /* 0x000e620008000c00 */
[----:B------:R-:W1:Y:S01]  /*6060*/  LDCU UR53, c[0x0][0x374] ;  /* 0x00006e80ff3577ac */ /* 0x000e620008000800 */
[----:B------:R-:W-:Y:S01]  /*6070*/  UMOV UR52, URZ ;  /* 0x000000ff00347c82 */ /* 0x000fe20008000000 */
[----:B------:R-:W-:Y:S01]  /*6080*/  UMOV UR46, URZ ;  /* 0x000000ff002e7c82 */ /* 0x000fe20008000000 */
[----:B-1234-:R-:W-:-:S07]  /*6090*/  IMAD.IADD R23, R0, 0x1, R23 ;  /* 0x0000000100177824 */ /* 0x01efce00078e0217 */
.L_x_154:
[----:B------:R-:W-:Y:S02]  /*60a0*/  LEA R3, R55, UR43, 0x3 ;  /* 0x0000002b37037c11 */ /* 0x000fe4000f8e18ff */
[----:B------:R-:W-:Y:S02]  /*60b0*/  SHF.L.U32 R0, R57, 0x1f, RZ ;  /* 0x0000001f39007819 */ /* 0x000fe400000006ff */
[----:B-1----:R-:W-:Y:S02]  /*60c0*/  LEA R4, R55, UR43, 0x4 ;  /* 0x0000002b37047c11 */ /* 0x002fe4000f8e20ff */
[----:B------:R-:W1:Y:S02]  /*60d0*/  SYNCS.PHASECHK.TRANS64.TRYWAIT P0, [R3+URZ+0x120], R0 ;  /* 0x00012000030075a7 */ /* 0x000e6400080011ff */
[----:B-1----:R-:W-:Y:S05]  /*60e0*/  @!P0 BRA `(.L_x_111) ;  /* 0x0000004000948947 */ /* 0x002fea0003800000 */
.L_x_223:
        /* <DEDUP_REMOVED lines=8> */
[----:B--2---:R-:W-:Y:S11]  /*6170*/  LOP3.LUT P0, RZ, R6, 0x1, RZ, 0xc0, !PT ;  /* 0x0000000106ff7812 */ /* 0x004ff6000780c0ff */
[----:B------:R-:W-:Y:S02]  /*6180*/  @!UPT UIADD3 URZ, UPT, UPT, URZ, URZ, URZ ;  /* 0x000000fffffff290 */ /* 0x000fe4000fffe0ff */
[----:B---3--:R-:W-:Y:S01]  /*6190*/  VOTEU.ANY UP1, P0 ;  /* 0x0000000000ff7886 */ /* 0x008fe20000020100 */
[----:B------:R-:W-:Y:S01]  /*61a0*/  PLOP3.LUT P0, PT, PT, PT, UP1, 0x80, 0x8 ;  /* 0x000000000008781c */ /* 0x000fe20003f0f018 */
[----:B------:R-:W-:Y:S11]  /*61b0*/  UP2UR UR62, UPR, URZ, 0x2 ;  /* 0x00000002ff3e7883 */ /* 0x000ff60008000000 */
[----:B------:R-:W-:Y:S01]  /*61c0*/  @!UPT UIADD3 URZ, UPT, UPT, URZ, URZ, URZ ;  /* 0x000000fffffff290 */ /* 0x000fe2000fffe0ff */
[----:B-1----:R-:W-:Y:S02]  /*61d0*/  @P0 SHF.R.U32.HI R0, RZ, 0x10, R5 ;  /* 0x00000010ff000819 */ /* 0x002fe40000011605 */
        /* <DEDUP_REMOVED lines=12> */
[----:B------:R-:W2:Y:S01]  /*62a0*/  LDCU UR12, c[0x0][0xb20] ;  /* 0x00016400ff0c77ac */ /* 0x000ea20008000800 */
[----:B------:R-:W-:Y:S02]  /*62b0*/  UIMAD.WIDE.U32 UR4, UR53, UR59, URZ ;  /* 0x0000003b350472a5 */ /* 0x000fe4000f8e00ff */
[----:B------:R-:W-:Y:S02]  /*62c0*/  UIMAD.WIDE.U32 UR6, UR60, UR56, URZ ;  /* 0x000000383c0672a5 */ /* 0x000fe4000f8e00ff */
[----:B------:R-:W-:Y:S02]  /*62d0*/  UISETP.NE.AND UP0, UPT, UR58, 0x1, UPT ;  /* 0x000000013a00788c */ /* 0x000fe4000bf05270 */
[----:B------:R-:W-:Y:S02]  /*62e0*/  UIMAD.WIDE.U32 UR8, UR37, UR59, URZ ;  /* 0x0000003b250872a5 */ /* 0x000fe4000f8e00ff */
[----:B------:R-:W-:Y:S02]  /*62f0*/  UIMAD.WIDE.U32 UR10, UR38, UR56, URZ ;  /* 0x00000038260a72a5 */ /* 0x000fe4000f8e00ff */
[----:B------:R-:W-:Y:S02]  /*6300*/  UISETP.NE.AND UP1, UPT, UR42, 0x1, UPT ;  /* 0x000000012a00788c */ /* 0x000fe4000bf25270 */
[----:B------:R-:W-:Y:S01]  /*6310*/  UISETP.NE.AND UP2, UPT, UR45, 0x1, UPT ;  /* 0x000000012d00788c */ /* 0x000fe2000bf45270 */
[----:B------:R-:W-:Y:S02]  /*6320*/  UMOV UR4, UR5 ;  /* 0x0000000500047c82 */ /* 0x000fe40008000000 */
[----:B--2---:R-:W-:Y:S03]  /*6330*/  USHF.R.U32.HI UR5, URZ, UR12, UR4 ;  /* 0x0000000cff057299 */ /* 0x004fe60008011604 */
[----:B------:R-:W-:Y:S02]  /*6340*/  UMOV UR4, UR7 ;  /* 0x0000000700047c82 */ /* 0x000fe40008000000 */
[----:B------:R-:W-:Y:S02]  /*6350*/  USHF.R.U32.HI UR7, URZ, UR57, UR4 ;  /* 0x00000039ff077299 */ /* 0x000fe40008011604 */
[----:B------:R-:W-:Y:S02]  /*6360*/  USEL UR4, UR53, UR5, !UP0 ;  /* 0x0000000535047287 */ /* 0x000fe4000c000000 */
[----:B------:R-:W-:Y:S01]  /*6370*/  USEL UR7, UR60, UR7, !UP1 ;  /* 0x000000073c077287 */ /* 0x000fe2000c800000 */
[----:B------:R-:W-:Y:S01]  /*6380*/  UMOV UR5, UR9 ;  /* 0x0000000900057c82 */ /* 0x000fe20008000000 */
[----:B------:R-:W-:Y:S02]  /*6390*/  UIMAD.WIDE.U32 UR8, UR4, UR40, URZ ;  /* 0x00000028040872a5 */ /* 0x000fe4000f8e00ff */
[----:B------:R-:W-:Y:S03]  /*63a0*/  USHF.R.U32.HI UR6, URZ, UR12, UR5 ;  /* 0x0000000cff067299 */ /* 0x000fe60008011605 */
[----:B------:R-:W-:Y:S01]  /*63b0*/  UMOV UR5, UR11 ;  /* 0x0000000b00057c82 */ /* 0x000fe20008000000 */
[----:B------:R-:W-:Y:S02]  /*63c0*/  UIMAD.WIDE.U32 UR10, UR7, UR40, URZ ;  /* 0x00000028070a72a5 */ /* 0x000fe4000f8e00ff */
[----:B------:R-:W-:Y:S02]  /*63d0*/  USHF.R.U32.HI UR12, URZ, UR57, UR5 ;  /* 0x00000039ff0c7299 */ /* 0x000fe40008011605 */
[----:B------:R-:W-:Y:S01]  /*63e0*/  USEL UR6, UR37, UR6, !UP0 ;  /* 0x0000000625067287 */ /* 0x000fe2000c000000 */
[----:B------:R-:W-:Y:S02]  /*63f0*/  UMOV UR5, UR9 ;  /* 0x0000000900057c82 */ /* 0x000fe40008000000 */
[----:B------:R-:W-:Y:S01]  /*6400*/  UMOV UR10, UR11 ;  /* 0x0000000b000a7c82 */ /* 0x000fe20008000000 */
[----:B------:R-:W-:Y:S02]  /*6410*/  @UP2 USHF.R.U32.HI UR4, URZ, UR41, UR5 ;  /* 0x00000029ff042299 */ /* 0x000fe40008011605 */
[----:B------:R-:W-:Y:S02]  /*6420*/  @UP2 USHF.R.U32.HI UR7, URZ, UR41, UR10 ;  /* 0x00000029ff072299 */ /* 0x000fe4000801160a */
[----:B------:R-:W-:Y:S02]  /*6430*/  UIMAD UR4, UR45, UR4, URZ ;  /* 0x000000042d0472a4 */ /* 0x000fe4000f8e02ff */
[----:B------:R-:W-:Y:S02]  /*6440*/  UIMAD.WIDE.U32 UR10, UR6, UR40, URZ ;  /* 0x00000028060a72a5 */ /* 0x000fe4000f8e00ff */
[----:B------:R-:W-:Y:S02]  /*6450*/  USEL UR5, UR38, UR12, !UP1 ;  /* 0x0000000c26057287 */ /* 0x000fe4000c800000 */
[----:B------:R-:W-:Y:S02]  /*6460*/  UIMAD UR8, UR45, UR7, URZ ;  /* 0x000000072d0872a4 */ /* 0x000fe4000f8e02ff */
[----:B------:R-:W-:Y:S03]  /*6470*/  UISETP.GE.AND UP0, UPT, UR6, UR4, UPT ;  /* 0x000000040600728c */ /* 0x000fe6000bf06270 */
[----:B------:R-:W-:Y:S01]  /*6480*/  UMOV UR4, UR11 ;  /* 0x0000000b00047c82 */ /* 0x000fe20008000000 */
[----:B------:R-:W-:Y:S02]  /*6490*/  UISETP.GE.OR UP0, UPT, UR5, UR8, UP0 ;  /* 0x000000080500728c */ /* 0x000fe40008706670 */
[----:B------:R-:W-:Y:S02]  /*64a0*/  USHF.R.U32.HI UR4, URZ, UR41, UR4 ;  /* 0x00000029ff047299 */ /* 0x000fe40008011604 */
[----:B------:R-:W-:Y:S02]  /*64b0*/  UIMAD.WIDE.U32 UR8, UR5, UR40, URZ ;  /* 0x00000028050872a5 */ /* 0x000fe4000f8e00ff */
[----:B------:R-:W-:Y:S02]  /*64c0*/  USEL UR11, UR6, UR4, !UP2 ;  /* 0x00000004060b7287 */ /* 0x000fe4000d000000 */
[----:B------:R-:W-:Y:S02]  /*64d0*/  UIADD3 UR8, UPT, UPT, -UR5, URZ, URZ ;  /* 0x000000ff05087290 */ /* 0x000fe4000fffe1ff */
[----:B------:R-:W-:Y:S01]  /*64e0*/  UIADD3 UR10, UPT, UPT, -UR11, URZ, URZ ;  /* 0x000000ff0b0a7290 */ /* 0x000fe2000fffe1ff */
[----:B------:R-:W-:Y:S01]  /*64f0*/  @!UP0 UMOV UR4, UR9 ;  /* 0x0000000900048c82 */ /* 0x000fe20008000000 */
[----:B------:R-:W-:Y:S02]  /*6500*/  UIADD3 UR9, UPT, UPT, -UR6, URZ, URZ ;  /* 0x000000ff06097290 */ /* 0x000fe4000fffe1ff */
[----:B------:R-:W-:Y:S02]  /*6510*/  @!UP0 USHF.R.U32.HI UR4, URZ, UR41, UR4 ;  /* 0x00000029ff048299 */ /* 0x000fe40008011604 */
[----:B------:R-:W-:Y:S02]  /*6520*/  UIMAD UR10, UR45, UR10, UR6 ;  /* 0x0000000a2d0a72a4 */ /* 0x000fe4000f8e0206 */
[----:B------:R-:W-:Y:S04]  /*6530*/  @!UP0 USEL UR4, UR5, UR4, !UP2 ;  /* 0x0000000405048287 */ /* 0x000fe8000d000000 */
[----:B------:R-:W-:Y:S02]  /*6540*/  @!UP0 UIMAD UR10, UR7, UR10, UR4 ;  /* 0x0000000a070a82a4 */ /* 0x000fe4000f8e0204 */
[----:B------:R-:W-:Y:S02]  /*6550*/  @!UP0 UIADD3 UR11, UPT, UPT, UR11, -UR4, URZ ;  /* 0x800000040b0b8290 */ /* 0x000fe4000fffe0ff */
[----:B------:R-:W-:Y:S02]  /*6560*/  UIMAD UR7, UR42, UR8, UR38 ;  /* 0x000000082a0772a4 */ /* 0x000fe4000f8e0226 */
[----:B------:R-:W-:Y:S02]  /*6570*/  @!UP0 UIMAD UR6, UR11, UR45, UR5 ;  /* 0x0000002d0b0682a4 */ /* 0x000fe4000f8e0205 */
[----:B------:R-:W-:Y:S01]  /*6580*/  UIMAD UR4, UR58, UR9, UR37 ;  /* 0x000000093a0472a4 */ /* 0x000fe2000f8e0225 */
[----:B------:R-:W-:Y:S02]  /*6590*/  @!UP0 UMOV UR5, UR10 ;  /* 0x0000000a00058c82 */ /* 0x000fe40008000000 */
[----:B------:R-:W-:Y:S02]  /*65a0*/  UIMAD UR38, UR5, UR42, UR7 ;  /* 0x0000002a052672a4 */ /* 0x000fe4000f8e0207 */
[----:B------:R-:W-:Y:S11]  /*65b0*/  UIMAD UR37, UR6, UR58, UR4 ;  /* 0x0000003a062572a4 */ /* 0x000ff6000f8e0204 */
[----:B------:R-:W-:Y:S01]  /*65c0*/  @!UPT UIADD3 URZ, UPT, UPT, URZ, URZ, URZ ;  /* 0x000000fffffff290 */ /* 0x000fe2000fffe0ff */
.L_x_112:
[----:B------:R-:W-:Y:S01]  /*65d0*/  UISETP.NE.AND UP0, UPT, UR39, 0x1, UPT ;  /* 0x000000012700788c */ /* 0x000fe2000bf05270 */
[----:B------:R-:W-:Y:S01]  /*65e0*/  LOP3.LUT P0, RZ, R52, 0x90, RZ, 0xc0, !PT ;  /* 0x0000009034ff7812 */ /* 0x000fe2000780c0ff */
[----:B------:R-:W-:Y:S01]  /*65f0*/  USHF.L.U32 UR50, UR31, 0x6, URZ ;  /* 0x000000061f327899 */ /* 0x000fe200080006ff */
[----:B------:R-:W-:Y:S01]  /*6600*/  BSSY.RECONVERGENT B6, `(.L_x_113) ;  /* 0x0000034000067945 */ /* 0x000fe20003800200 */
[----:B------:R-:W-:Y:S01]  /*6610*/  USHF.L.U32 UR49, UR30, 0x7, URZ ;  /* 0x000000071e317899 */ /* 0x000fe200080006ff */
[----:B------:R-:W-:Y:S06]  /*6620*/  IADD3 R55, PT, PT, R55, 0x1, RZ ;  /* 0x0000000137377810 */ /* 0x000fec0007ffe0ff */
[----:B------:R-:W2:Y:S01]  /*6630*/  @!UP0 LDCU.128 UR12, c[0x0][0xb10] ;  /* 0x00016200ff0c87ac */ /* 0x000ea20008000c00 */
[----:B------:R-:W3:Y:S01]  /*6640*/  @!UP0 LDCU UR5, c[0x0][0xb0c] ;  /* 0x00016180ff0587ac */ /* 0x000ee20008000800 */
[----:B------:R-:W4:Y:S01]  /*6650*/  @!UP0 LDCU UR10, c[0x0][0xb20] ;  /* 0x00016400ff0a87ac */ /* 0x000f220008000800 */
[----:B--2---:R-:W-:Y:S02]  /*6660*/  UIMAD.WIDE.U32 UR8, UR38, UR12, URZ ;  /* 0x0000000c260872a5 */ /* 0x004fe4000f8e00ff */
[----:B------:R-:W-:Y:S02]  /*6670*/  UIMAD.WIDE.U32 UR6, UR37, UR15, URZ ;  /* 0x0000000f250672a5 */ /* 0x000fe4000f8e00ff */
[----:B------:R-:W-:Y:S03]  /*6680*/  @!UP0 UISETP.NE.AND UP1, UPT, UR14, 0x1, UPT ;  /* 0x000000010e00888c */ /* 0x000fe6000bf25270 */
[----:B------:R-:W-:Y:S01]  /*6690*/  @!UP0 UMOV UR4, UR9 ;  /* 0x0000000900048c82 */ /* 0x000fe20008000000 */
[----:B---3--:R-:W-:Y:S02]  /*66a0*/  @!UP0 UISETP.NE.AND UP2, UPT, UR5, 0x1, UPT ;  /* 0x000000010500888c */ /* 0x008fe4000bf45270 */
[----:B------:R-:W-:Y:S01]  /*66b0*/  @!UP0 USHF.R.U32.HI UR4, URZ, UR13, UR4 ;  /* 0x0000000dff048299 */ /* 0x000fe20008011604 */
[----:B------:R-:W-:Y:S02]  /*66c0*/  @!UP0 UMOV UR6, UR7 ;  /* 0x0000000700068c82 */ /* 0x000fe40008000000 */
[----:B----4-:R-:W-:Y:S02]  /*66d0*/  @!UP0 USHF.R.U32.HI UR6, URZ, UR10, UR6 ;  /* 0x0000000aff068299 */ /* 0x010fe40008011606 */
[----:B------:R-:W-:Y:S02]  /*66e0*/  @!UP0 USEL UR7, UR38, UR4, !UP2 ;  /* 0x0000000426078287 */ /* 0x000fe4000d000000 */
[----:B------:R-:W-:Y:S04]  /*66f0*/  @!UP0 USEL UR6, UR37, UR6, !UP1 ;  /* 0x0000000625068287 */ /* 0x000fe8000c800000 */
[----:B------:R-:W-:Y:S02]  /*6700*/  @!UP0 UIADD3 UR4, UPT, UPT, -UR7, UR6, URZ ;  /* 0x0000000607048290 */ /* 0x000fe4000fffe1ff */
[----:B------:R-:W-:Y:S02]  /*6710*/  @!UP0 UIADD3 UR6, UPT, UPT, UR7, -UR6, URZ ;  /* 0x8000000607068290 */ /* 0x000fe4000fffe0ff */
[----:B------:R-:W-:Y:S02]  /*6720*/  @!UP0 UIMAD UR38, UR4, UR5, UR38 ;  /* 0x00000005042682a4 */ /* 0x000fe4000f8e0226 */
[----:B------:R-:W-:Y:S01]  /*6730*/  @!UP0 UIMAD UR37, UR6, UR14, UR37 ;  /* 0x0000000e062582a4 */ /* 0x000fe2000f8e0225 */
[----:B------:R-:W-:Y:S11]  /*6740*/  @!P0 BRA `(.L_x_114) ;  /* 0x00000000007c8947 */ /* 0x000ff60003800000 */
[----:B------:R-:W2:Y:S01]  /*6750*/  LDCU.64 UR8, c[0x4][0x80] ;  /* 0x01001000ff0877ac */ /* 0x000ea20008000a00 */
[----:B------:R-:W-:Y:S01]  /*6760*/  MOV R2, 0x0 ;  /* 0x0000000000027802 */ /* 0x000fe20000000f00 */
[----:B------:R-:W-:Y:S02]  /*6770*/  HFMA2 R12, -RZ, RZ, 0, 5.9604644775390625e-08 ;  /* 0x00000001ff0c7431 */ /* 0x000fe400000001ff */
[----:B------:R-:W-:Y:S01]  /*6780*/  IMAD.MOV.U32 R8, RZ, RZ, 0x70 ;  /* 0x00000070ff087424 */ /* 0x000fe200078e00ff */
[----:B------:R3:W4:Y:S01]  /*6790*/  LDC.64 R14, c[0x4][R2] ;  /* 0x01000000020e7b82 */ /* 0x0007220000000a00 */
[----:B------:R-:W1:Y:S01]  /*67a0*/  LDCU.64 UR6, c[0x4][0x88] ;  /* 0x01001100ff0677ac */ /* 0x000e620008000a00 */
[----:B------:R-:W-:Y:S01]  /*67b0*/  IMAD.MOV.U32 R13, RZ, RZ, RZ ;  /* 0x000000ffff0d7224 */ /* 0x000fe200078e00ff */
[----:B------:R-:W1:Y:S01]  /*67c0*/  LDCU.64 UR4, c[0x4][0x8] ;  /* 0x01000100ff0477ac */ /* 0x000e620008000a00 */
[----:B--2---:R-:W-:Y:S01]  /*67d0*/  MOV R5, UR9 ;  /* 0x0000000900057c02 */ /* 0x004fe20008000f00 */
[----:B------:R-:W-:Y:S01]  /*67e0*/  IMAD.U32 R4, RZ, RZ, UR8 ;  /* 0x00000008ff047e24 */ /* 0x000fe2000f8e00ff */
[----:B-1----:R-:W-:Y:S01]  /*67f0*/  MOV R7, UR7 ;  /* 0x0000000700077c02 */ /* 0x002fe20008000f00 */
[----:B------:R-:W-:Y:S01]  /*6800*/  IMAD.U32 R6, RZ, RZ, UR6 ;  /* 0x00000006ff067e24 */ /* 0x000fe2000f8e00ff */
[----:B------:R-:W-:Y:S01]  /*6810*/  MOV R11, UR5 ;  /* 0x00000005000b7c02 */ /* 0x000fe20008000f00 */
[----:B------:R-:W-:Y:S02]  /*6820*/  IMAD.U32 R10, RZ, RZ, UR4 ;  /* 0x00000004ff0a7e24 */ /* 0x000fe4000f8e00ff */
[----:B------:R-:W-:Y:S07]  /*6830*/  LEPC R20, `(.L_x_115) ;  /* 0x000000001014794e */ /* 0x000fee0000000000 */
[----:B---345:R-:W-:Y:S05]  /*6840*/  CALL.ABS.NOINC R14 ;  /* 0x000000000e007343 */ /* 0x038fea0003c00000 */
.L_x_115:
[----:B------:R-:W1:Y:S01]  /*6850*/  LDCU.64 UR8, c[0x4][0x80] ;  /* 0x01001000ff0877ac */ /* 0x000e620008000a00 */
[----:B------:R-:W2:Y:S01]  /*6860*/  LDC.64 R2, c[0x4][R2] ;  /* 0x0100000002027b82 */ /* 0x000ea20000000a00 */
[----:B------:R-:W-:Y:S02]  /*6870*/  HFMA2 R12, -RZ, RZ, 0, 5.9604644775390625e-08 ;  /* 0x00000001ff0c7431 */ /* 0x000fe400000001ff */
[----:B------:R-:W-:Y:S02]  /*6880*/  IMAD.MOV.U32 R8, RZ, RZ, 0x70 ;  /* 0x00000070ff087424 */ /* 0x000fe400078e00ff */
[----:B------:R-:W-:Y:S01]  /*6890*/  IMAD.MOV.U32 R13, RZ, RZ, RZ ;  /* 0x000000ffff0d7224 */ /* 0x000fe200078e00ff */
[----:B------:R-:W3:Y:S01]  /*68a0*/  LDCU.64 UR6, c[0x4][0x88] ;  /* 0x01001100ff0677ac */ /* 0x000ee20008000a00 */
[----:B------:R-:W4:Y:S01]  /*68b0*/  LDCU.64 UR4, c[0x4][0x8] ;  /* 0x01000100ff0477ac */ /* 0x000f220008000a00 */
[----:B-1----:R-:W-:Y:S02]  /*68c0*/  MOV R4, UR8 ;  /* 0x0000000800047c02 */ /* 0x002fe40008000f00 */
[----:B------:R-:W-:Y:S02]  /*68d0*/  MOV R5, UR9 ;  /* 0x0000000900057c02 */ /* 0x000fe40008000f00 */
[----:B---3--:R-:W-:Y:S01]  /*68e0*/  MOV R7, UR7 ;  /* 0x0000000700077c02 */ /* 0x008fe20008000f00 */
[----:B------:R-:W-:Y:S01]  /*68f0*/  IMAD.U32 R6, RZ, RZ, UR6 ;  /* 0x00000006ff067e24 */ /* 0x000fe2000f8e00ff */
[----:B----4-:R-:W-:Y:S01]  /*6900*/  MOV R11, UR5 ;  /* 0x00000005000b7c02 */ /* 0x010fe20008000f00 */
[----:B------:R-:W-:Y:S02]  /*6910*/  IMAD.U32 R10, RZ, RZ, UR4 ;  /* 0x00000004ff0a7e24 */ /* 0x000fe4000f8e00ff */
[----:B------:R-:W-:Y:S07]  /*6920*/  LEPC R20, `(.L_x_114) ;  /* 0x000000001014794e */ /* 0x000fee0000000000 */
[----:B--2---:R-:W-:Y:S05]  /*6930*/  CALL.ABS.NOINC R2 ;  /* 0x0000000002007343 */ /* 0x004fea0003c00000 */
.L_x_114:
[----:B------:R-:W-:Y:S05]  /*6940*/  BSYNC.RECONVERGENT B6 ;  /* 0x0000000000067941 */ /* 0x000fea0003800200 */
.L_x_113:
[----:B------:R-:W-:Y:S02]  /*6950*/  R2UR UR6, R51 ;  /* 0x00000000330672ca */ /* 0x000fe400000e0000 */
[----:B------:R-:W-:Y:S02]  /*6960*/  R2UR UR5, R49 ;  /* 0x00000000310572ca */ /* 0x000fe400000e0000 */
[----:B------:R-:W-:Y:S02]  /*6970*/  R2UR UR4, R48 ;  /* 0x00000000300472ca */ /* 0x000fe400000e0000 */
[----:B------:R-:W-:Y:S02]  /*6980*/  ISETP.NE.U32.AND P4, PT, R42, RZ, PT ;  /* 0x000000ff2a00720c */ /* 0x000fe40003f85070 */
[----:B------:R-:W-:Y:S02]  /*6990*/  ISETP.NE.U32.AND P2, PT, RZ, UR54, PT ;  /* 0x00000036ff007c0c */ /* 0x000fe4000bf45070 */
[----:B------:R-:W-:Y:S02]  /*69a0*/  ISETP.NE.AND.EX P4, PT, R43, RZ, PT, P4 ;  /* 0x000000ff2b00720c */ /* 0x000fe40003f85340 */
[----:B------:R-:W-:Y:S01]  /*69b0*/  ISETP.NE.AND.EX P2, PT, RZ, UR55, PT, P2 ;  /* 0x00000037ff007c0c */ /* 0x000fe2000bf45320 */
[----:B------:R-:W-:Y:S02]  /*69c0*/  UISETP.NE.AND UP2, UPT, UR6, URZ, UPT ;  /* 0x000000ff0600728c */ /* 0x000fe4000bf45270 */
[----:B------:R-:W-:Y:S04]  /*69d0*/  UISETP.NE.U32.AND UP0, UPT, UR5, URZ, UPT ;  /* 0x000000ff0500728c */ /* 0x000fe8000bf05070 */
[----:B------:R-:W-:Y:S01]  /*69e0*/  UISETP.NE.AND.EX UP1, UPT, UR4, URZ, UPT, UP0 ;  /* 0x000000ff0400728c */ /* 0x000fe2000bf25300 */
[----:B------:R-:W-:Y:S01]  /*69f0*/  PLOP3.LUT P1, PT, PT, PT, UP2, 0x80, 0x8 ;  /* 0x000000000008781c */ /* 0x000fe20003f2f028 */
[----:B------:R-:W-:Y:S03]  /*6a00*/  UPLOP3.LUT UP0, UPT, UPT, UPT, UPT, 0x40, 0x4 ;  /* 0x000000000004789c */ /* 0x000fe60003f0e870 */
[----:B------:R-:W-:Y:S06]  /*6a10*/  @UP2 UPLOP3.LUT UP0, UPT, UPT, UPT, UP1, 0x80, 0x8 ;  /* 0x000000000008289c */ /* 0x000fec0003f0f010 */
[----:B------:R-:W-:Y:S01]  /*6a20*/  PLOP3.LUT P0, PT, PT, PT, UP0, 0x80, 0x8 ;  /* 0x000000000008781c */ /* 0x000fe20003f0f008 */
[----:B------:R-:W-:Y:S01]  /*6a30*/  @!UPT UIADD3 URZ, UPT, UPT, URZ, URZ, URZ ;  /* 0x000000fffffff290 */ /* 0x000fe2000fffe0ff */
[----:B------:R-:W-:Y:S11]  /*6a40*/  BRA.U !UP1, `(.L_x_116) ;  /* 0x0000000109407547 */ /* 0x000ff6000b800000 */
[----:B------:R-:W-:Y:S01]  /*6a50*/  UISETP.NE.U32.AND UP0, UPT, UR54, URZ, UPT ;  /* 0x000000ff3600728c */ /* 0x000fe2000bf05070 */
[----:B------:R-:W-:Y:S01]  /*6a60*/  R2UR UR6, R49 ;  /* 0x00000000310672ca */ /* 0x000fe200000e0000 */
[----:B------:R-:W2:Y:S01]  /*6a70*/  LDCU.64 UR8, c[0x0][0x358] ;  /* 0x00006b00ff0877ac */ /* 0x000ea20008000a00 */
[----:B------:R-:W-:Y:S02]  /*6a80*/  HFMA2 R46, -RZ, RZ, 0, 5.9604644775390625e-08 ;  /* 0x00000001ff2e7431 */ /* 0x000fe400000001ff */
[----:B-1----:R-:W-:Y:S01]  /*6a90*/  IMAD.MOV.U32 R0, RZ, RZ, 0x1 ;  /* 0x00000001ff007424 */ /* 0x002fe200078e00ff */
[----:B------:R-:W-:Y:S06]  /*6aa0*/  UISETP.NE.AND.EX UP0, UPT, UR55, URZ, UPT, UP0 ;  /* 0x000000ff3700728c */ /* 0x000fec000bf05300 */
[----:B------:R-:W-:Y:S05]  /*6ab0*/  PLOP3.LUT P3, PT, PT, PT, UP0, 0x80, 0x8 ;  /* 0x000000000008781c */ /* 0x000fea0003f6f008 */
[----:B------:R-:W1:Y:S01]  /*6ac0*/  @UP0 LDCU.64 UR4, c[0x0][0x888] ;  /* 0x00011100ff0407ac */ /* 0x000e620008000a00 */
[----:B------:R-:W-:Y:S07]  /*6ad0*/  @UP0 UIMAD UR6, UR36, UR6, URZ ;  /* 0x00000006240602a4 */ /* 0x000fee000f8e02ff */
[----:B------:R-:W-:Y:S01]  /*6ae0*/  @!P3 PRMT R46, R0, 0x7610, R46 ;  /* 0x00007610002eb816 */ /* 0x000fe2000000002e */
[----:B-1----:R-:W-:Y:S06]  /*6af0*/  @UP0 UIMAD.WIDE UR4, UR6, 0x4, UR4 ;  /* 0x00000004060408a5 */ /* 0x002fec000f8e0204 */
[----:B------:R-:W-:Y:S02]  /*6b00*/  IMAD.U32 R2, RZ, RZ, UR4 ;  /* 0x00000004ff027e24 */ /* 0x000fe4000f8e00ff */
[----:B------:R-:W-:Y:S03]  /*6b10*/  IMAD.U32 R3, RZ, RZ, UR5 ;  /* 0x00000005ff037e24 */ /* 0x000fe6000f8e00ff */
[----:B------:R-:W1:Y:S02]  /*6b20*/  @!UP0 LDCU UR4, c[0x0][0x880] ;  /* 0x00011000ff0487ac */ /* 0x000e640008000800 */
[----:B--2--5:R2:W5:Y:S02]  /*6b30*/  @P3 LDG.E R27, desc[UR8][R2.64] ;  /* 0x00000008021b3981 */ /* 0x024564000c1e1900 */
[----:B-12---:R-:W-:Y:S02]  /*6b40*/  @!P3 MOV R27, UR4 ;  /* 0x00000004001bbc02 */ /* 0x006fe40008000f00 */
.L_x_116:
[----:B------:R-:W-:Y:S05]  /*6b50*/  @!P4 BRA `(.L_x_117) ;  /* 0x000000000024c947 */ /* 0x000fea0003800000 */
[----:B------:R-:W-:Y:S01]  /*6b60*/  ISETP.NE.U32.AND P3, PT, R40, RZ, PT ;  /* 0x000000ff2800720c */ /* 0x000fe20003f65070 */
[----:B------:R-:W2:Y:S03]  /*6b70*/  LDCU.64 UR4, c[0x0][0x358] ;  /* 0x00006b00ff0477ac */ /* 0x000ea60008000a00 */
[----:B------:R-:W-:Y:S11]  /*6b80*/  ISETP.NE.AND.EX P3, PT, R41, RZ, PT, P3 ;  /* 0x000000ff2900720c */ /* 0x000ff60003f65330 */
[----:B------:R-:W-:Y:S02]  /*6b90*/  @!UPT UIADD3 URZ, UPT, UPT, URZ, URZ, URZ ;  /* 0x000000fffffff290 */ /* 0x000fe4000fffe0ff */
[----:B------:R-:W3:Y:S01]  /*6ba0*/  @P3 LDC.64 R2, c[0x0][0x8a8] ;  /* 0x00022a00ff023b82 */ /* 0x000ee20000000a00 */
[----:B-1----:R-:W-:Y:S04]  /*6bb0*/  @P3 IMAD R0, R42, UR36, RZ ;  /* 0x000000242a003c24 */ /* 0x002fe8000f8e02ff */
[----:B---3--:R-:W-:Y:S05]  /*6bc0*/  @P3 IMAD.WIDE R2, R0, 0x4, R2 ;  /* 0x0000000400023825 */ /* 0x008fea00078e0202 */
[----:B--2--5:R2:W5:Y:S02]  /*6bd0*/  @P3 LDG.E R24, desc[UR4][R2.64] ;  /* 0x0000000402183981 */ /* 0x024564000c1e1900 */
[----:B--2---:R-:W3:Y:S02]  /*6be0*/  @!P3 LDC R24, c[0x0][0x8a0] ;  /* 0x00022800ff18bb82 */ /* 0x004ee40000000800 */
.L_x_117:
[----:B-----5:R-:W-:Y:S01]  /*6bf0*/  FSETP.NEU.AND P3, PT, R27, RZ, PT ;  /* 0x000000ff1b00720b */ /* 0x020fe20003f6d000 */
[----:B------:R-:W-:Y:S01]  /*6c00*/  IMAD.SHL.U32 R56, R44, 0x2, RZ ;  /* 0x000000022c387824 */ /* 0x000fe200078e00ff */
[----:B------:R-:W-:Y:S01]  /*6c10*/  SEL R3, RZ, 0xffffffff, P2 ;  /* 0xffffffffff037807 */ /* 0x000fe20001000000 */
[----:B------:R-:W-:Y:S01]  /*6c20*/  BSSY B1, `(.L_x_118) ;  /* 0x0000034000017945 */ /* 0x000fe20003800000 */
[----:B------:R-:W-:Y:S01]  /*6c30*/  @P1 LOP3.LUT P2, RZ, R46, 0xff, RZ, 0xc0, !PT ;  /* 0x000000ff2eff1812 */ /* 0x000fe2000784c0ff */
[----:B------:R-:W-:Y:S01]  /*6c40*/  IMAD.MOV.U32 R63, RZ, RZ, 0x1 ;  /* 0x00000001ff3f7424 */ /* 0x000fe200078e00ff */
[----:B-1----:R-:W-:Y:S01]  /*6c50*/  @P1 SEL R0, RZ, 0xffffffff, P3 ;  /* 0xffffffffff001807 */ /* 0x002fe20001800000 */
[C---:B------:R-:W-:Y:S01]  /*6c60*/  IMAD R25, R22.reuse, 0x40, R23 ;  /* 0x0000004016197824 */ /* 0x040fe200078e0217 */
[----:B------:R-:W-:Y:S01]  /*6c70*/  LOP3.LUT R59, R59, 0x1, RZ, 0x3c, !PT ;  /* 0x000000013b3b7812 */ /* 0x000fe200078e3cff */
[----:B------:R-:W-:Y:S01]  /*6c80*/  IMAD.MOV.U32 R26, RZ, RZ, RZ ;  /* 0x000000ffff1a7224 */ /* 0x000fe200078e00ff */
[C---:B------:R-:W-:Y:S02]  /*6c90*/  @P0 SEL R0, R3.reuse, R0, !P2 ;  /* 0x0000000003000207 */ /* 0x040fe40005000000 */
[----:B------:R-:W-:Y:S02]  /*6ca0*/  CS2R R38, SRZ ;  /* 0x0000000000267805 */ /* 0x000fe4000001ff00 */
[----:B------:R-:W-:Y:S02]  /*6cb0*/  LEA R53, R22, UR43, 0x3 ;  /* 0x0000002b16357c11 */ /* 0x000fe4000f8e18ff */
[----:B------:R-:W-:Y:S02]  /*6cc0*/  CS2R R36, SRZ ;  /* 0x0000000000247805 */ /* 0x000fe4000001ff00 */
[----:B------:R-:W-:Y:S02]  /*6cd0*/  @P1 LOP3.LUT R0, R0, 0x1, RZ, 0xc0, !PT ;  /* 0x0000000100001812 */ /* 0x000fe400078ec0ff */
[----:B------:R-:W-:Y:S02]  /*6ce0*/  CS2R R30, SRZ ;  /* 0x00000000001e7805 */ /* 0x000fe4000001ff00 */
[----:B------:R-:W-:Y:S02]  /*6cf0*/  PLOP3.LUT P2, PT, PT, PT, UP1, 0x80, 0x8 ;  /* 0x000000000008781c */ /* 0x000fe40003f4f018 */
[----:B------:R-:W-:Y:S02]  /*6d00*/  CS2R R28, SRZ ;  /* 0x00000000001c7805 */ /* 0x000fe4000001ff00 */
[----:B------:R-:W-:Y:S01]  /*6d10*/  ISETP.NE.U32.OR P6, PT, R0, 0x1, !P1 ;  /* 0x000000010000780c */ /* 0x000fe20004fc5470 */
[----:B------:R-:W-:Y:S01]  /*6d20*/  VIADD R62, R56, UR43 ;  /* 0x0000002b383e7c36 */ /* 0x000fe20008000000 */
[----:B------:R-:W-:Y:S02]  /*6d30*/  LOP3.LUT P4, R54, R46, 0xff, RZ, 0xc0, !PT ;  /* 0x000000ff2e367812 */ /* 0x000fe4000788c0ff */
[----:B------:R-:W-:Y:S02]  /*6d40*/  SEL R2, RZ, 0xffffffff, P3 ;  /* 0xffffffffff027807 */ /* 0x000fe40001800000 */
[----:B------:R-:W-:Y:S03]  /*6d50*/  P2R R61, PR, RZ, 0x40 ;  /* 0x00000040ff3d7803 */ /* 0x000fe60000000000 */
[----:B------:R-:W-:Y:S04]  /*6d60*/  @P2 SEL R2, R3, R2, !P4 ;  /* 0x0000000203022207 */ /* 0x000fe80006000000 */
[----:B------:R-:W-:Y:S02]  /*6d70*/  @P6 SHF.L.U32 R0, R59, 0x1f, RZ ;  /* 0x0000001f3b006819 */ /* 0x000fe400000006ff */
[----:B------:R-:W-:Y:S02]  /*6d80*/  LOP3.LUT R2, R2, 0x1, RZ, 0xc0, !PT ;  /* 0x0000000102027812 */ /* 0x000fe400078ec0ff */
[----:B------:R1:W2:Y:S02]  /*6d90*/  @P6 SYNCS.PHASECHK.TRANS64.TRYWAIT P1, [UR43+0xd0], R0 ;  /* 0x0000d000ff0065a7 */ /* 0x0002a4000802112b */
[----:B------:R-:W-:Y:S04]  /*6da0*/  ISETP.NE.U32.AND P5, PT, R2, 0x1, PT ;  /* 0x000000010200780c */ /* 0x000fe80003fa5070 */
[----:B------:R-:W-:Y:S02]  /*6db0*/  P2R R64, PR, RZ, 0x20 ;  /* 0x00000020ff407803 */ /* 0x000fe40000000000 */
[----:B-1----:R-:W-:Y:S04]  /*6dc0*/  SHF.L.U32 R0, R58, 0x1f, RZ ;  /* 0x0000001f3a007819 */ /* 0x002fe800000006ff */
[----:B------:R1:W4:Y:S01]  /*6dd0*/  SYNCS.PHASECHK.TRANS64.TRYWAIT P0, [R53+URZ+0x140], R0 ;  /* 0x00014000350075a7 */ /* 0x00032200080011ff */
[----:B--2---:R-:W-:Y:S01]  /*6de0*/  @P6 SEL R63, RZ, 0x1, !P1 ;  /* 0x00000001ff3f6807 */ /* 0x004fe20004800000 */
[----:B-1----:R-:W-:Y:S06]  /*6df0*/  @!P6 BRA `(.L_x_119) ;  /* 0x000000000058e947 */ /* 0x002fec0003800000 */
[C---:B------:R-:W-:Y:S01]  /*6e00*/  VIADD R2, R62.reuse, 0x200 ;  /* 0x000002003e027836 */ /* 0x040fe20000000000 */
[----:B------:R-:W-:Y:S01]  /*6e10*/  LOP3.LUT P6, RZ, R45, 0x40, RZ, 0xc0, !PT ;  /* 0x000000402dff7812 */ /* 0x000fe200078cc0ff */
[----:B------:R-:W-:Y:S01]  /*6e20*/  BSSY B0, `(.L_x_120) ;  /* 0x000000e000007945 */ /* 0x000fe20003800000 */
[----:B------:R-:W-:Y:S01]  /*6e30*/  ISETP.NE.AND P2, PT, R63, RZ, PT ;  /* 0x000000ff3f00720c */ /* 0x000fe20003f45270 */
[----:B------:R-:W-:Y:S01]  /*6e40*/  @P5 VIADD R4, R62, 0x210 ;  /* 0x000002103e045836 */ /* 0x000fe20000000000 */
[----:B------:R-:W-:Y:S01]  /*6e50*/  PLOP3.LUT P1, PT, PT, PT, PT, 0x8, 0x80 ;  /* 0x000000000080781c */ /* 0x000fe20003f2e170 */
[----:B------:R-:W-:Y:S01]  /*6e60*/  IMAD.MOV.U32 R39, RZ, RZ, RZ ;  /* 0x000000ffff277224 */ /* 0x000fe200078e00ff */
[----:B------:R-:W-:Y:S02]  /*6e70*/  @P5 PLOP3.LUT P1, PT, P6, PT, PT, 0x80, 0x8 ;  /* 0x000000000008581c */ /* 0x000fe4000372f070 */
[----:B------:R-:W-:Y:S02]  /*6e80*/  CS2R R36, SRZ ;  /* 0x0000000000247805 */ /* 0x000fe4000001ff00 */
[----:B------:R-:W-:Y:S02]  /*6e90*/  CS2R R30, SRZ ;  /* 0x00000000001e7805 */ /* 0x000fe4000001ff00 */
[----:B------:R-:W-:Y:S07]  /*6ea0*/  CS2R R28, SRZ ;  /* 0x00000000001c7805 */ /* 0x000fee000001ff00 */
[----:B------:R-:W-:Y:S01]  /*6eb0*/  @P1 VIADD R4, R2, 0xfffffff0 ;  /* 0xfffffff002041836 */ /* 0x000fe20000000000 */
[----:B------:R-:W-:Y:S06]  /*6ec0*/  @P2 BRA `(.L_x_121) ;  /* 0x00000000000c2947 */ /* 0x000fec0003800000 */
[----:B------:R-:W-:Y:S04]  /*6ed0*/  SHF.L.U32 R3, R59, 0x1f, RZ ;  /* 0x0000001f3b037819 */ /* 0x000fe800000006ff */
[----:B------:R-:W1:Y:S02]  /*6ee0*/  SYNCS.PHASECHK.TRANS64.TRYWAIT P1, [UR43+0xd0], R3 ;  /* 0x0000d003ff0075a7 */ /* 0x000e64000802112b */
[----:B-1----:R-:W-:Y:S05]  /*6ef0*/  @!P1 BRA `(.L_x_122) ;  /* 0x0000003400249947 */ /* 0x002fea0003800000 */
.L_x_121:
[----:B------:R-:W-:Y:S05]  /*6f00*/  BSYNC B0 ;  /* 0x0000000000007941 */ /* 0x000fea0003800000 */
.L_x_120:
[----:B------:R-:W-:Y:S01]  /*6f10*/  ISETP.NE.AND P1, PT, R64, RZ, PT ;  /* 0x000000ff4000720c */ /* 0x000fe20003f25270 */
[----:B------:R-:W-:Y:S11]  /*6f20*/  HFMA2 R26, -RZ, RZ, 0, 5.9604644775390625e-08 ;  /* 0x00000001ff1a7431 */ /* 0x000ff600000001ff */
[----:B------:R-:W-:Y:S01]  /*6f30*/  @!UPT UIADD3 URZ, UPT, UPT, URZ, URZ, URZ ;  /* 0x000000fffffff290 */ /* 0x000fe2000fffe0ff */
[----:B------:R2:W1:Y:S04]  /*6f40*/  @P1 LDS.128 R36, [R4] ;  /* 0x0000000004241984 */ /* 0x0004680000000c00 */
[----:B------:R2:W1:Y:S02]  /*6f50*/  @P1 LDS.128 R28, [R56+UR43+0x200] ;  /* 0x0002002b381c1984 */ /* 0x0004640008000c00 */
.L_x_119:
[----:B------:R-:W-:Y:S05]  /*6f60*/  BSYNC B1 ;  /* 0x0000000000017941 */ /* 0x000fea0003800000 */
.L_x_118:
[----:B-1----:R-:W-:Y:S04]  /*6f70*/  SHF.R.U32.HI R2, RZ, 0x15, R25 ;  /* 0x00000015ff027819 */ /* 0x002fe80000011619 */
[----:B------:R-:W-:Y:S01]  /*6f80*/  LOP3.LUT P1, RZ, R2, 0x3, R47, 0x48, !PT ;  /* 0x0000000302ff7812 */ /* 0x000fe2000782482f */
[----:B------:R-:W-:Y:S01]  /*6f90*/  @!UPT UIADD3 URZ, UPT, UPT, URZ, URZ, URZ ;  /* 0x000000fffffff290 */ /* 0x000fe2000fffe0ff */
[----:B----4-:R-:W-:Y:S11]  /*6fa0*/  @P0 BRA `(.L_x_123) ;  /* 0x0000000000080947 */ /* 0x010ff60003800000 */
[----:B------:R-:W1:Y:S02]  /*6fb0*/  SYNCS.PHASECHK.TRANS64.TRYWAIT P0, [R53+URZ+0x140], R0 ;  /* 0x00014000350075a7 */ /* 0x000e6400080011ff */
[----:B-1----:R-:W-:Y:S05]  /*6fc0*/  @!P0 BRA `(.L_x_124) ;  /* 0x0000003400088947 */ /* 0x002fea0003800000 */
.L_x_123:
[----:B------:R-:W-:Y:S05]  /*6fd0*/  @!P1 BRA `(.L_x_125) ;  /* 0x0000000000409947 */ /* 0x000fea0003800000 */
[----:B------:R-:W4:Y:S01]  /*6fe0*/  LDCU.64 UR8, c[0x4][0x70] ;  /* 0x01000e00ff0877ac */ /* 0x000f220008000a00 */
[----:B------:R-:W-:Y:S01]  /*6ff0*/  MOV R3, 0x0 ;  /* 0x0000000000037802 */ /* 0x000fe20000000f00 */
[----:B------:R-:W-:Y:S02]  /*7000*/  HFMA2 R12, -RZ, RZ, 0, 5.9604644775390625e-08 ;  /* 0x00000001ff0c7431 */ /* 0x000fe400000001ff */
[----:B------:R-:W-:Y:S02]  /*7010*/  IMAD.MOV.U32 R8, RZ, RZ, 0x192 ;  /* 0x00000192ff087424 */ /* 0x000fe400078e00ff */
[----:B------:R-:W-:Y:S01]  /*7020*/  IMAD.MOV.U32 R13, RZ, RZ, RZ ;  /* 0x000000ffff0d7224 */ /* 0x000fe200078e00ff */
[----:B------:R-:W5:Y:S01]  /*7030*/  LDCU.64 UR6, c[0x4][0x78] ;  /* 0x01000f00ff0677ac */ /* 0x000f620008000a00 */
[----:B------:R-:W1:Y:S01]  /*7040*/  LDC.64 R2, c[0x4][R3] ;  /* 0x0100000003027b82 */ /* 0x000e620000000a00 */
[----:B------:R-:W3:Y:S01]  /*7050*/  LDCU.64 UR4, c[0x4][0x10] ;  /* 0x01000200ff0477ac */ /* 0x000ee20008000a00 */
[----:B----4-:R-:W-:Y:S01]  /*7060*/  MOV R5, UR9 ;  /* 0x0000000900057c02 */ /* 0x010fe20008000f00 */
[----:B--2---:R-:W-:Y:S01]  /*7070*/  IMAD.U32 R4, RZ, RZ, UR8 ;  /* 0x00000008ff047e24 */ /* 0x004fe2000f8e00ff */
[----:B-----5:R-:W-:Y:S01]  /*7080*/  MOV R7, UR7 ;  /* 0x0000000700077c02 */ /* 0x020fe20008000f00 */
[----:B------:R-:W-:Y:S01]  /*7090*/  IMAD.U32 R6, RZ, RZ, UR6 ;  /* 0x00000006ff067e24 */ /* 0x000fe2000f8e00ff */
[----:B---3--:R-:W-:Y:S01]  /*70a0*/  MOV R11, UR5 ;  /* 0x00000005000b7c02 */ /* 0x008fe20008000f00 */
[----:B------:R-:W-:Y:S02]  /*70b0*/  IMAD.U32 R10, RZ, RZ, UR4 ;  /* 0x00000004ff0a7e24 */ /* 0x000fe4000f8e00ff */
[----:B------:R-:W-:Y:S07]  /*70c0*/  LEPC R20, `(.L_x_125) ;  /* 0x000000001014794e */ /* 0x000fee0000000000 */
[----:B-1----:R-:W-:Y:S05]  /*70d0*/  CALL.ABS.NOINC R2 ;  /* 0x0000000002007343 */ /* 0x002fea0003c00000 */
.L_x_125:
[----:B------:R-:W-:Y:S05]  /*70e0*/  WARPSYNC.ALL ;  /* 0x0000000000007948 */ /* 0x000fea0003800000 */
[----:B------:R-:W-:Y:S01]  /*70f0*/  R2UR UR4, R25 ;  /* 0x00000000190472ca */ /* 0x000fe200000e0000 */
[--C-:B------:R-:W-:Y:S01]  /*7100*/  HADD2.F32 R3, -RZ, R28.reuse.H0_H0 ;  /* 0x2000001cff037230 */ /* 0x100fe20000004100 */
[----:B------:R-:W-:Y:S01]  /*7110*/  MOV R65, 0x10 ;  /* 0x0000001000417802 */ /* 0x000fe20000000f00 */
[--C-:B------:R-:W-:Y:S01]  /*7120*/  HADD2.F32 R20, -RZ, R29.reuse.H0_H0 ;  /* 0x2000001dff147230 */ /* 0x100fe20000004100 */
[----:B------:R-:W-:Y:S01]  /*7130*/  LOP3.LUT P6, RZ, R45, 0x40, RZ, 0xc0, !PT ;  /* 0x000000402dff7812 */ /* 0x000fe200078cc0ff */
[----:B------:R-:W-:Y:S01]  /*7140*/  HADD2.F32 R21, -RZ, R29.H1_H1 ;  /* 0x3000001dff157230 */ /* 0x000fe20000004100 */
[----:B------:R-:W-:Y:S01]  /*7150*/  ISETP.NE.AND P0, PT, R60, RZ, PT ;  /* 0x000000ff3c00720c */ /* 0x000fe20003f05270 */
[----:B------:R-:W-:Y:S01]  /*7160*/  BSSY.RECONVERGENT B0, `(.L_x_126) ;  /* 0x0000052000007945 */ /* 0x000fe20003800200 */
[----:B------:R-:W-:Y:S04]  /*7170*/  SEL R65, R65, 0xfffffff0, !P6 ;  /* 0xfffffff041417807 */ /* 0x000fe80007000000 */
[----:B------:R-:W-:Y:S01]  /*7180*/  IADD3 R62, PT, PT, R62, R65, RZ ;  /* 0x000000413e3e7210 */ /* 0x000fe20007ffe0ff */
[----:B--2---:R-:W1:Y:S02]  /*7190*/  LDTM.x16 R4, tmem[UR4] ;  /* 0x00000004000479ee */ /* 0x004e640008240000 */
[C---:B-1-3--:R-:W-:Y:S01]  /*71a0*/  FMUL R0, R24.reuse, R4 ;  /* 0x0000000418007220 */ /* 0x04afe20000400000 */
[----:B------:R-:W-:Y:S02]  /*71b0*/  HADD2.F32 R4, -RZ, R28.H1_H1 ;  /* 0x3000001cff047230 */ /* 0x000fe40000004100 */
[C---:B------:R-:W-:Y:S01]  /*71c0*/  FMUL R2, R24.reuse, R5 ;  /* 0x0000000518027220 */ /* 0x040fe20000400000 */
[C---:B------:R-:W-:Y:S01]  /*71d0*/  FMUL R7, R24.reuse, R7 ;  /* 0x0000000718077220 */ /* 0x040fe20000400000 */
[C---:B------:R-:W-:Y:S01]  /*71e0*/  FFMA R0, R27.reuse, R3, R0 ;  /* 0x000000031b007223 */ /* 0x040fe20000000000 */
[C---:B------:R-:W-:Y:S01]  /*71f0*/  FMUL R3, R24.reuse, R6 ;  /* 0x0000000618037220 */ /* 0x040fe20000400000 */
[C---:B------:R-:W-:Y:S01]  /*7200*/  FFMA R2, R27.reuse, R4, R2 ;  /* 0x000000041b027223 */ /* 0x040fe20000000002 */
[C---:B------:R-:W-:Y:S01]  /*7210*/  FMUL R4, R24.reuse, R8 ;  /* 0x0000000818047220 */ /* 0x040fe20000400000 */
[C---:B------:R-:W-:Y:S01]  /*7220*/  FMUL R8, R24.reuse, R12 ;  /* 0x0000000c18087220 */ /* 0x040fe20000400000 */
[----:B------:R-:W-:Y:S01]  /*7230*/  FMUL R12, R24, R16 ;  /* 0x00000010180c7220 */ /* 0x000fe20000400000 */
[--C-:B------:R-:W-:Y:S01]  /*7240*/  HADD2.F32 R16, -RZ, R30.reuse.H0_H0 ;  /* 0x2000001eff107230 */ /* 0x100fe20000004100 */
[----:B------:R-:W-:Y:S01]  /*7250*/  F2FP.F16.F32.PACK_AB R32, R2, R0 ;  /* 0x000000000220723e */ /* 0x000fe200000000ff */
[----:B------:R-:W-:Y:S02]  /*7260*/  HADD2.F32 R0, -RZ, R30.H1_H1 ;  /* 0x3000001eff007230 */ /* 0x000fe40000004100 */
[C---:B------:R-:W-:Y:S01]  /*7270*/  FMUL R5, R24.reuse, R9 ;  /* 0x0000000918057220 */ /* 0x040fe20000400000 */
[C---:B------:R-:W-:Y:S01]  /*7280*/  FFMA R3, R27.reuse, R20, R3 ;  /* 0x000000141b037223 */ /* 0x040fe20000000003 */
[C---:B------:R-:W-:Y:S01]  /*7290*/  FFMA R7, R27.reuse, R21, R7 ;  /* 0x000000151b077223 */ /* 0x040fe20000000007 */
[--C-:B------:R-:W-:Y:S02]  /*72a0*/  HADD2.F32 R2, -RZ, R31.reuse.H0_H0 ;  /* 0x2000001fff027230 */ /* 0x100fe40000004100 */
[C---:B------:R-:W-:Y:S01]  /*72b0*/  FFMA R4, R27.reuse, R16, R4 ;  /* 0x000000101b047223 */ /* 0x040fe20000000004 */
[C---:B------:R-:W-:Y:S01]  /*72c0*/  FMUL R6, R24.reuse, R10 ;  /* 0x0000000a18067220 */ /* 0x040fe20000400000 */
[C---:B------:R-:W-:Y:S01]  /*72d0*/  FFMA R5, R27.reuse, R0, R5 ;  /* 0x000000001b057223 */ /* 0x040fe20000000005 */
[----:B------:R-:W-:Y:S02]  /*72e0*/  HADD2.F32 R16, -RZ, R31.H1_H1 ;  /* 0x3000001fff107230 */ /* 0x000fe40000004100 */
[C---:B------:R-:W-:Y:S01]  /*72f0*/  FMUL R11, R24.reuse, R11 ;  /* 0x0000000b180b7220 */ /* 0x040fe20000400000 */
[--C-:B------:R-:W-:Y:S02]  /*7300*/  HADD2.F32 R0, -RZ, R36.reuse.H0_H0 ;  /* 0x20000024ff007230 */ /* 0x100fe40000004100 */
[----:B------:R-:W-:Y:S01]  /*7310*/  FFMA R6, R27, R2, R6 ;  /* 0x000000021b067223 */ /* 0x000fe20000000006 */
[----:B------:R-:W-:Y:S01]  /*7320*/  F2FP.F16.F32.PACK_AB R33, R7, R3 ;  /* 0x000000030721723e */ /* 0x000fe200000000ff */
[----:B------:R-:W-:Y:S02]  /*7330*/  HADD2.F32 R2, -RZ, R36.H1_H1 ;  /* 0x30000024ff027230 */ /* 0x000fe40000004100 */
[C---:B------:R-:W-:Y:S01]  /*7340*/  FFMA R11, R27.reuse, R16, R11 ;  /* 0x000000101b0b7223 */ /* 0x040fe2000000000b */
[C---:B------:R-:W-:Y:S01]  /*7350*/  FMUL R9, R24.reuse, R13 ;  /* 0x0000000d18097220 */ /* 0x040fe20000400000 */
[--C-:B------:R-:W-:Y:S02]  /*7360*/  HADD2.F32 R3, -RZ, R37.reuse.H0_H0 ;  /* 0x20000025ff037230 */ /* 0x100fe40000004100 */
[C---:B------:R-:W-:Y:S01]  /*7370*/  FFMA R8, R27.reuse, R0, R8 ;  /* 0x000000001b087223 */ /* 0x040fe20000000008 */
[C---:B------:R-:W-:Y:S01]  /*7380*/  FMUL R10, R24.reuse, R14 ;  /* 0x0000000e180a7220 */ /* 0x040fe20000400000 */
[----:B------:R-:W-:Y:S02]  /*7390*/  HADD2.F32 R0, -RZ, R37.H1_H1 ;  /* 0x30000025ff007230 */ /* 0x000fe40000004100 */
[C---:B------:R-:W-:Y:S01]  /*73a0*/  FMUL R15, R24.reuse, R15 ;  /* 0x0000000f180f7220 */ /* 0x040fe20000400000 */
[C---:B------:R-:W-:Y:S01]  /*73b0*/  FFMA R9, R27.reuse, R2, R9 ;  /* 0x000000021b097223 */ /* 0x040fe20000000009 */
[----:B------:R-:W-:Y:S01]  /*73c0*/  FFMA R10, R27, R3, R10 ;  /* 0x000000031b0a7223 */ /* 0x000fe2000000000a */
[--C-:B------:R-:W-:Y:S01]  /*73d0*/  HADD2.F32 R2, -RZ, R38.reuse.H0_H0 ;  /* 0x20000026ff027230 */ /* 0x100fe20000004100 */
[----:B------:R-:W-:Y:S01]  /*73e0*/  F2FP.F16.F32.PACK_AB R34, R5, R4 ;  /* 0x000000040522723e */ /* 0x000fe200000000ff */
[----:B------:R-:W-:Y:S02]  /*73f0*/  HADD2.F32 R3, -RZ, R38.H1_H1 ;  /* 0x30000026ff037230 */ /* 0x000fe40000004100 */
[----:B------:R-:W-:Y:S01]  /*7400*/  FFMA R15, R27, R0, R15 ;  /* 0x000000001b0f7223 */ /* 0x000fe2000000000f */
[C---:B------:R-:W-:Y:S01]  /*7410*/  FMUL R13, R24.reuse, R17 ;  /* 0x00000011180d7220 */ /* 0x040fe20000400000 */
[--C-:B------:R-:W-:Y:S02]  /*7420*/  HADD2.F32 R4, -RZ, R39.reuse.H0_H0 ;  /* 0x20000027ff047230 */ /* 0x100fe40000004100 */
[C---:B------:R-:W-:Y:S01]  /*7430*/  FMUL R14, R24.reuse, R18 ;  /* 0x00000012180e7220 */ /* 0x040fe20000400000 */
[----:B------:R-:W-:Y:S02]  /*7440*/  HADD2.F32 R0, -RZ, R39.H1_H1 ;  /* 0x30000027ff007230 */ /* 0x000fe40000004100 */
[----:B------:R-:W-:Y:S01]  /*7450*/  FMUL R19, R24, R19 ;  /* 0x0000001318137220 */ /* 0x000fe20000400000 */
[----:B------:R-:W-:Y:S01]  /*7460*/  F2FP.F16.F32.PACK_AB R35, R11, R6 ;  /* 0x000000060b23723e */ /* 0x000fe200000000ff */
[C---:B------:R-:W-:Y:S01]  /*7470*/  FFMA R12, R27.reuse, R2, R12 ;  /* 0x000000021b0c7223 */ /* 0x040fe2000000000c */
[C---:B------:R-:W-:Y:S01]  /*7480*/  FFMA R13, R27.reuse, R3, R13 ;  /* 0x000000031b0d7223 */ /* 0x040fe2000000000d */
[C---:B------:R-:W-:Y:S01]  /*7490*/  FFMA R14, R27.reuse, R4, R14 ;  /* 0x000000041b0e7223 */ /* 0x040fe2000000000e */
[----:B------:R-:W-:Y:S01]  /*74a0*/  FFMA R19, R27, R0, R19 ;  /* 0x000000001b137223 */ /* 0x000fe20000000013 */
[----:B------:R1:W-:Y:S01]  /*74b0*/  STS.128 [R56+UR43+0x200], R32 ;  /* 0x0002002038007988 */ /* 0x0003e20008000c2b */
[----:B------:R-:W-:Y:S02]  /*74c0*/  F2FP.F16.F32.PACK_AB R8, R9, R8 ;  /* 0x000000080908723e */ /* 0x000fe400000000ff */
[----:B------:R-:W-:Y:S02]  /*74d0*/  F2FP.F16.F32.PACK_AB R9, R15, R10 ;  /* 0x0000000a0f09723e */ /* 0x000fe400000000ff */
[----:B------:R-:W-:Y:S02]  /*74e0*/  F2FP.F16.F32.PACK_AB R10, R13, R12 ;  /* 0x0000000c0d0a723e */ /* 0x000fe400000000ff */
[----:B------:R-:W-:Y:S05]  /*74f0*/  F2FP.F16.F32.PACK_AB R11, R19, R14 ;  /* 0x0000000e130b723e */ /* 0x000fea00000000ff */
[----:B------:R1:W-:Y:S01]  /*7500*/  STS.128 [R62+0x200], R8 ;  /* 0x000200083e007388 */ /* 0x0003e20000000c00 */
[----:B------:R-:W-:Y:S01]  /*7510*/  @!PT LDS RZ, [RZ] ;  /* 0x00000000fffff984 */ /* 0x000fe20000000800 */
[----:B------:R-:W-:Y:S01]  /*7520*/  @!PT LDS RZ, [RZ] ;  /* 0x00000000fffff984 */ /* 0x000fe20000000800 */
[----:B------:R-:W-:Y:S01]  /*7530*/  @!PT LDS RZ, [RZ] ;  /* 0x00000000fffff984 */ /* 0x000fe20000000800 */
[----:B------:R-:W-:Y:S01]  /*7540*/  @!PT LDS RZ, [RZ] ;  /* 0x00000000fffff984 */ /* 0x000fe20000000800 */
[----:B------:R2:W-:Y:S07]  /*7550*/  MEMBAR.ALL.CTA ;  /* 0x0000000000007992 */ /* 0x0005ee0000008000 */
[----:B--2---:R-:W2:Y:S02]  /*7560*/  FENCE.VIEW.ASYNC.S ;  /* 0x00000000000073c6 */ /* 0x004ea40000000000 */
[----:B--2---:R-:W-:Y:S06]  /*7570*/  BAR.SYNC.DEFER_BLOCKING 0x1, 0x80 ;  /* 0x0042000000007b1d */ /* 0x004fec0000010000 */
[----:B------:R-:W-:Y:S05]  /*7580*/  @P0 BRA `(.L_x_127) ;  /* 0x00000000003c0947 */ /* 0x000fea0003800000 */
[----:B------:R-:W2:Y:S01]  /*7590*/  LDCU.64 UR6, c[0x0][0x348] ;  /* 0x00006900ff0677ac */ /* 0x000ea20008000a00 */
[----:B------:R-:W-:Y:S01]  /*75a0*/  UIADD3 UR4, UPT, UPT, UR43, 0x200, URZ ;  /* 0x000002002b047890 */ /* 0x000fe2000fffe0ff */
[----:B------:R-:W-:Y:S01]  /*75b0*/  UMOV UR51, UR36 ;  /* 0x0000002400337c82 */ /* 0x000fe20008000000 */
[----:B------:R-:W-:Y:S02]  /*75c0*/  UIADD3 UR9, UPT, UPT, UR49, 0x40, URZ ;  /* 0x0000004031097890 */ /* 0x000fe4000fffe0ff */
[----:B------:R-:W-:Y:S02]  /*75d0*/  UIADD3 UR8, UPT, UPT, UR43, 0xa00, URZ ;  /* 0x00000a002b087890 */ /* 0x000fe4000fffe0ff */
[----:B------:R-:W-:Y:S01]  /*75e0*/  MOV R52, UR4 ;  /* 0x0000000400347c02 */ /* 0x000fe20008000f00 */
[----:B------:R-:W-:Y:S01]  /*75f0*/  UMOV UR10, UR50 ;  /* 0x00000032000a7c82 */ /* 0x000fe20008000000 */
[----:B------:R-:W-:Y:S02]  /*7600*/  UMOV UR11, UR36 ;  /* 0x00000024000b7c82 */ /* 0x000fe40008000000 */
[----:B------:R-:W-:Y:S01]  /*7610*/  R2UR UR48, R52 ;  /* 0x00000000343072ca */ /* 0x000fe200000e0000 */
[----:B--2---:R-:W-:Y:S04]  /*7620*/  UIADD3 UR4, UP0, UPT, UR6, 0x680, URZ ;  /* 0x0000068006047890 */ /* 0x004fe8000ff1e0ff */
[----:B------:R-:W-:Y:S09]  /*7630*/  UIADD3.X UR5, UPT, UPT, URZ, UR7, URZ, UP0, !UPT ;  /* 0x00000007ff057290 */ /* 0x000ff200087fe4ff */
[----:B------:R2:W-:Y:S01]  /*7640*/  UTMASTG.3D [UR48], [UR4] ;  /* 0x00000030040073b5 */ /* 0x0005e20008010000 */
[----:B------:R2:W-:Y:S01]  /*7650*/  UTMASTG.3D [UR8], [UR4] ;  /* 0x00000008040073b5 */ /* 0x0005e20008010000 */
[----:B------:R0:W-:Y:S01]  /*7660*/  UTMACMDFLUSH ;  /* 0x00000000000079b7 */ /* 0x0001e20000000000 */
[----:B--2---:R-:W-:Y:S04]  /*7670*/  DEPBAR.LE SB0, 0x1 ;  /* 0x000080400000791a */ /* 0x004fe80000000000 */
.L_x_127:
[----:B------:R-:W-:Y:S05]  /*7680*/  BSYNC.RECONVERGENT B0 ;  /* 0x0000000000007941 */ /* 0x000fea0003800200 */
.L_x_126:
[----:B------:R-:W-:Y:S01]  /*7690*/  BAR.SYNC.DEFER_BLOCKING 0x1, 0x80 ;  /* 0x0042000000007b1d */ /* 0x000fe20000010000 */
[----:B------:R-:W-:Y:S01]  /*76a0*/  ISETP.NE.AND P1, PT, R61, RZ, PT ;  /* 0x000000ff3d00720c */ /* 0x000fe20003f25270 */
[----:B------:R-:W-:Y:S01]  /*76b0*/  UISETP.NE.AND UP0, UPT, UR52, URZ, UPT ;  /* 0x000000ff3400728c */ /* 0x000fe2000bf05270 */
[----:B------:R-:W-:Y:S11]  /*76c0*/  LEA R2, R26, UR43, 0x3 ;  /* 0x0000002b1a027c11 */ /* 0x000ff6000f8e18ff */
[----:B------:R-:W-:Y:S01]  /*76d0*/  @P1 SHF.L.U32 R3, R59, 0x1f, RZ ;  /* 0x0000001f3b031819 */ /* 0x000fe200000006ff */
[----:B------:R-:W-:Y:S06]  /*76e0*/  BRA.U !UP0, `(.L_x_128) ;  /* 0x0000000108247547 */ /* 0x000fec000b800000 */
[----:B------:R-:W-:Y:S01]  /*76f0*/  IMAD.U32 R4, RZ, RZ, UR46 ;  /* 0x0000002eff047e24 */ /* 0x000fe2000f8e00ff */
[----:B------:R-:W-:Y:S01]  /*7700*/  MOV R0, UR47 ;  /* 0x0000002f00007c02 */ /* 0x000fe20008000f00 */
[----:B------:R-:W-:Y:S03]  /*7710*/  UIADD3 UR4, UPT, UPT, UR46, 0x1, URZ ;  /* 0x000000012e047890 */ /* 0x000fe6000fffe0ff */
[----:B------:R-:W-:Y:S01]  /*7720*/  @P1 LEA R4, R4, UR43, 0x3 ;  /* 0x0000002b04041c11 */ /* 0x000fe2000f8e18ff */
[----:B------:R-:W-:Y:S04]  /*7730*/  UISETP.NE.AND UP0, UPT, UR4, 0x4, UPT ;  /* 0x000000040400788c */ /* 0x000fe8000bf05270 */
[----:B------:R-:W-:Y:S01]  /*7740*/  @P1 VIADD R4, R4, 0xf0 ;  /* 0x000000f004041836 */ /* 0x000fe20000000000 */
[----:B------:R-:W-:Y:S04]  /*7750*/  USEL UR46, UR4, URZ, UP0 ;  /* 0x000000ff042e7287 */ /* 0x000fe80008000000 */
[----:B------:R-:W-:Y:S04]  /*7760*/  @P1 PRMT R0, R0, 0x654, R4 ;  /* 0x0000065400001816 */ /* 0x000fe80000000004 */
[----:B------:R2:W-:Y:S04]  /*7770*/  @P1 SYNCS.ARRIVE.TRANS64.RED.A1T0 RZ, [R0+URZ], RZ ;  /* 0x000000ff00ff19a7 */ /* 0x0005e800081004ff */
.L_x_128:
[----:B------:R-:W3:Y:S01]  /*7780*/  @P1 SYNCS.PHASECHK.TRANS64.TRYWAIT P0, [R2+URZ+0xd0], R3 ;  /* 0x0000d003020015a7 */ /* 0x000ee200080011ff */
[----:B------:R-:W-:Y:S01]  /*7790*/  BSSY B1, `(.L_x_129) ;  /* 0x0000012000017945 */ /* 0x000fe20003800000 */
[----:B---3--:R-:W-:Y:S03]  /*77a0*/  @P1 SEL R63, RZ, 0x1, !P0 ;  /* 0x00000001ff3f1807 */ /* 0x008fe60004000000 */
[----:B------:R-:W-:Y:S05]  /*77b0*/  @!P1 BRA `(.L_x_130) ;  /* 0x00000000003c9947 */ /* 0x000fea0003800000 */
[----:B------:R-:W-:Y:S01]  /*77c0*/  ISETP.NE.AND P1, PT, R64, RZ, PT ;  /* 0x000000ff4000720c */ /* 0x000fe20003f25270 */
[----:B------:R-:W-:Y:S01]  /*77d0*/  BSSY B0, `(.L_x_131) ;  /* 0x0000009000007945 */ /* 0x000fe20003800000 */
[----:B------:R-:W-:Y:S11]  /*77e0*/  ISETP.NE.AND P0, PT, R63, RZ, PT ;  /* 0x000000ff3f00720c */ /* 0x000ff60003f05270 */
[----:B------:R-:W-:Y:S05]  /*77f0*/  @P1 IMAD R4, R26, 0x1000, R56 ;  /* 0x000010001a041824 */ /* 0x000fea00078e0238 */
[----:B------:R-:W-:Y:S05]  /*7800*/  @P1 IADD3 R3, PT, PT, R4, UR43, RZ ;  /* 0x0000002b04031c10 */ /* 0x000fea000fffe0ff */
[----:B------:R-:W-:Y:S01]  /*7810*/  @P1 IMAD.IADD R3, R65, 0x1, R3 ;  /* 0x0000000141031824 */ /* 0x000fe200078e0203 */
[----:B------:R-:W-:Y:S06]  /*7820*/  @P0 BRA `(.L_x_132) ;  /* 0x00000000000c0947 */ /* 0x000fec0003800000 */
[----:B--2---:R-:W-:Y:S04]  /*7830*/  SHF.L.U32 R0, R59, 0x1f, RZ ;  /* 0x0000001f3b007819 */ /* 0x004fe800000006ff */
[----:B------:R-:W2:Y:S02]  /*7840*/  SYNCS.PHASECHK.TRANS64.TRYWAIT P0, [R2+URZ+0xd0], R0 ;  /* 0x0000d000020075a7 */ /* 0x000ea400080011ff */
[----:B--2---:R-:W-:Y:S05]  /*7850*/  @!P0 BRA `(.L_x_133) ;  /* 0x0000002800f88947 */ /* 0x004fea0003800000 */
.L_x_132:
[----:B------:R-:W-:Y:S05]  /*7860*/  BSYNC B0 ;  /* 0x0000000000007941 */ /* 0x000fea0003800000 */
.L_x_131:
[----:B------:R-:W-:Y:S02]  /*7870*/  ISETP.NE.AND P0, PT, R64, RZ, PT ;  /* 0x000000ff4000720c */ /* 0x000fe40003f05270 */
[----:B------:R-:W-:Y:S11]  /*7880*/  IADD3 R26, PT, PT, R26, 0x1, RZ ;  /* 0x000000011a1a7810 */ /* 0x000ff60007ffe0ff */
[----:B------:R3:W4:Y:S04]  /*7890*/  @P0 LDS.128 R28, [R4+UR43+0x200] ;  /* 0x0002002b041c0984 */ /* 0x0007280008000c00 */
[----:B------:R3:W1:Y:S02]  /*78a0*/  @P0 LDS.128 R36, [R3+0x200] ;  /* 0x0002000003240984 */ /* 0x0006640000000c00 */
.L_x_130:
[----:B------:R-:W-:Y:S05]  /*78b0*/  BSYNC B1 ;  /* 0x0000000000017941 */ /* 0x000fea0003800000 */
.L_x_129:
[----:B--2---:R-:W-:Y:S05]  /*78c0*/  VIADD R0, R25, 0x10 ;  /* 0x0000001019007836 */ /* 0x004fea0000000000 */
[----:B------:R-:W-:Y:S04]  /*78d0*/  SHF.R.U32.HI R0, RZ, 0x15, R0 ;  /* 0x00000015ff007819 */ /* 0x000fe80000011600 */
[----:B------:R-:W-:Y:S11]  /*78e0*/  LOP3.LUT P0, RZ, R0, 0x3, R47, 0x48, !PT ;  /* 0x0000000300ff7812 */ /* 0x000ff6000780482f */
[----:B------:R-:W-:Y:S02]  /*78f0*/  @!UPT UIADD3 URZ, UPT, UPT, URZ, URZ, URZ ;  /* 0x000000fffffff290 */ /* 0x000fe4000fffe0ff */
[----:B------:R-:W-:Y:S05]  /*7900*/  @!P0 BRA `(.L_x_134) ;  /* 0x0000000000408947 */ /* 0x000fea0003800000 */
[----:B------:R-:W2:Y:S01]  /*7910*/  LDCU.64 UR8, c[0x4][0x70] ;  /* 0x01000e00ff0877ac */ /* 0x000ea20008000a00 */
[----:B---3--:R-:W-:Y:S01]  /*7920*/  MOV R3, 0x0 ;  /* 0x0000000000037802 */ /* 0x008fe20000000f00 */
[----:B------:R-:W-:Y:S02]  /*7930*/  HFMA2 R12, -RZ, RZ, 0, 5.9604644775390625e-08 ;  /* 0x00000001ff0c7431 */ /* 0x000fe400000001ff */
[----:B-1----:R-:W-:Y:S02]  /*7940*/  IMAD.MOV.U32 R8, RZ, RZ, 0x192 ;  /* 0x00000192ff087424 */ /* 0x002fe400078e00ff */
[----:B------:R-:W-:Y:S01]  /*7950*/  IMAD.MOV.U32 R13, RZ, RZ, RZ ;  /* 0x000000ffff0d7224 */ /* 0x000fe200078e00ff */
[----:B------:R-:W1:Y:S01]  /*7960*/  LDCU.64 UR6, c[0x4][0x78] ;  /* 0x01000f00ff0677ac */ /* 0x000e620008000a00 */
[----:B------:R-:W3:Y:S01]  /*7970*/  LDC.64 R2, c[0x4][R3] ;  /* 0x0100000003027b82 */ /* 0x000ee20000000a00 */
[----:B------:R-:W5:Y:S01]  /*7980*/  LDCU.64 UR4, c[0x4][0x10] ;  /* 0x01000200ff0477ac */ /* 0x000f620008000a00 */
[----:B--2---:R-:W-:Y:S01]  /*7990*/  MOV R5, UR9 ;  /* 0x0000000900057c02 */ /* 0x004fe20008000f00 */
[----:B------:R-:W-:Y:S01]  /*79a0*/  IMAD.U32 R4, RZ, RZ, UR8 ;  /* 0x00000008ff047e24 */ /* 0x000fe2000f8e00ff */
[----:B-1----:R-:W-:Y:S01]  /*79b0*/  MOV R7, UR7 ;  /* 0x0000000700077c02 */ /* 0x002fe20008000f00 */
[----:B------:R-:W-:Y:S01]  /*79c0*/  IMAD.U32 R6, RZ, RZ, UR6 ;  /* 0x00000006ff067e24 */ /* 0x000fe2000f8e00ff */
[----:B-----5:R-:W-:Y:S01]  /*79d0*/  MOV R11, UR5 ;  /* 0x00000005000b7c02 */ /* 0x020fe20008000f00 */
[----:B------:R-:W-:Y:S02]  /*79e0*/  IMAD.U32 R10, RZ, RZ, UR4 ;  /* 0x00000004ff0a7e24 */ /* 0x000fe4000f8e00ff */
[----:B------:R-:W-:Y:S07]  /*79f0*/  LEPC R20, `(.L_x_134) ;  /* 0x000000001014794e */ /* 0x000fee0000000000 */
[----:B---34-:R-:W-:Y:S05]  /*7a00*/  CALL.ABS.NOINC R2 ;  /* 0x0000000002007343 */ /* 0x018fea0003c00000 */
.L_x_134:
[----:B------:R-:W-:Y:S01]  /*7a10*/  ISETP.NE.AND P6, PT, R61, RZ, PT ;  /* 0x000000ff3d00720c */ /* 0x000fe20003fc5270 */
[----:B------:R-:W-:Y:S05]  /*7a20*/  WARPSYNC.ALL ;  /* 0x0000000000007948 */ /* 0x000fea0003800000 */
[----:B------:R-:W-:Y:S01]  /*7a30*/  R2UR UR4, R25 ;  /* 0x00000000190472ca */ /* 0x000fe200000e0000 */
[----:B---34-:R-:W-:Y:S01]  /*7a40*/  HADD2.F32 R3, -RZ, R28.H0_H0 ;  /* 0x2000001cff037230 */ /* 0x018fe20000004100 */
[----:B------:R-:W-:Y:S01]  /*7a50*/  ISETP.NE.AND P0, PT, R60, RZ, PT ;  /* 0x000000ff3c00720c */ /* 0x000fe20003f05270 */
[----:B------:R-:W-:Y:S01]  /*7a60*/  HADD2.F32 R20, -RZ, R30.H0_H0 ;  /* 0x2000001eff147230 */ /* 0x000fe20000004100 */
[----:B------:R-:W-:Y:S09]  /*7a70*/  BSSY.RECONVERGENT B0, `(.L_x_135) ;  /* 0x0000058000007945 */ /* 0x000ff20003800200 */
[----:B-1----:R-:W1:Y:S02]  /*7a80*/  LDTM.x16 R4, tmem[UR4+0x10] ;  /* 0x00001004000479ee */ /* 0x002e640008240000 */
[C---:B-1----:R-:W-:Y:S01]  /*7a90*/  FMUL R0, R24.reuse, R4 ;  /* 0x0000000418007220 */ /* 0x042fe20000400000 */
[----:B------:R-:W-:Y:S02]  /*7aa0*/  HADD2.F32 R4, -RZ, R28.H1_H1 ;  /* 0x3000001cff047230 */ /* 0x000fe40000004100 */
[C---:B------:R-:W-:Y:S01]  /*7ab0*/  FMUL R2, R24.reuse, R5 ;  /* 0x0000000518027220 */ /* 0x040fe20000400000 */
[--C-:B------:R-:W-:Y:S02]  /*7ac0*/  HADD2.F32 R5, -RZ, R29.reuse.H0_H0 ;  /* 0x2000001dff057230 */ /* 0x100fe40000004100 */
[C---:B------:R-:W-:Y:S01]  /*7ad0*/  FFMA R0, R27.reuse, R3, R0 ;  /* 0x000000031b007223 */ /* 0x040fe20000000000 */
[C---:B------:R-:W-:Y:S01]  /*7ae0*/  FMUL R3, R24.reuse, R6 ;  /* 0x0000000618037220 */ /* 0x040fe20000400000 */
[----:B------:R-:W-:Y:S02]  /*7af0*/  HADD2.F32 R6, -RZ, R29.H1_H1 ;  /* 0x3000001dff067230 */ /* 0x000fe40000004100 */
[C---:B------:R-:W-:Y:S01]  /*7b00*/  FFMA R2, R27.reuse, R4, R2 ;  /* 0x000000041b027223 */ /* 0x040fe20000000002 */
[C---:B------:R-:W-:Y:S01]  /*7b10*/  FMUL R7, R24.reuse, R7 ;  /* 0x0000000718077220 */ /* 0x040fe20000400000 */
[C---:B------:R-:W-:Y:S01]  /*7b20*/  FFMA R3, R27.reuse, R5, R3 ;  /* 0x000000051b037223 */ /* 0x040fe20000000003 */
[C---:B------:R-:W-:Y:S01]  /*7b30*/  FMUL R4, R24.reuse, R8 ;  /* 0x0000000818047220 */ /* 0x040fe20000400000 */
[----:B------:R-:W-:Y:S01]  /*7b40*/  FMUL R5, R24, R9 ;  /* 0x0000000918057220 */ /* 0x000fe20000400000 */
[----:B------:R-:W-:Y:S01]  /*7b50*/  F2FP.F16.F32.PACK_AB R32, R2, R0 ;  /* 0x000000000220723e */ /* 0x000fe200000000ff */
[C---:B------:R-:W-:Y:S01]  /*7b60*/  FFMA R7, R27.reuse, R6, R7 ;  /* 0x000000061b077223 */ /* 0x040fe20000000007 */
[----:B------:R-:W-:Y:S02]  /*7b70*/  HADD2.F32 R0, -RZ, R30.H1_H1 ;  /* 0x3000001eff007230 */ /* 0x000fe40000004100 */
[----:B------:R-:W-:Y:S01]  /*7b80*/  FFMA R4, R27, R20, R4 ;  /* 0x000000141b047223 */ /* 0x000fe20000000004 */
[--C-:B------:R-:W-:Y:S02]  /*7b90*/  HADD2.F32 R2, -RZ, R31.reuse.H0_H0 ;  /* 0x2000001fff027230 */ /* 0x100fe40000004100 */
[C---:B------:R-:W-:Y:S01]  /*7ba0*/  FMUL R6, R24.reuse, R10 ;  /* 0x0000000a18067220 */ /* 0x040fe20000400000 */
[----:B------:R-:W-:Y:S01]  /*7bb0*/  F2FP.F16.F32.PACK_AB R33, R7, R3 ;  /* 0x000000030721723e */ /* 0x000fe200000000ff */
[----:B------:R-:W-:Y:S02]  /*7bc0*/  HADD2.F32 R3, -RZ, R31.H1_H1 ;  /* 0x3000001fff037230 */ /* 0x000fe40000004100 */
[C---:B------:R-:W-:Y:S01]  /*7bd0*/  FFMA R5, R27.reuse, R0, R5 ;  /* 0x000000001b057223 */ /* 0x040fe20000000005 */
[C---:B------:R-:W-:Y:S01]  /*7be0*/  FMUL R11, R24.reuse, R11 ;  /* 0x0000000b180b7220 */ /* 0x040fe20000400000 */
[--C-:B------:R-:W-:Y:S02]  /*7bf0*/  HADD2.F32 R7, -RZ, R36.reuse.H0_H0 ;  /* 0x20000024ff077230 */ /* 0x100fe40000004100 */
[C---:B------:R-:W-:Y:S01]  /*7c00*/  FMUL R8, R24.reuse, R12 ;  /* 0x0000000c18087220 */ /* 0x040fe20000400000 */
[----:B------:R-:W-:Y:S02]  /*7c10*/  HADD2.F32 R0, -RZ, R36.H1_H1 ;  /* 0x30000024ff007230 */ /* 0x000fe40000004100 */
[C---:B------:R-:W-:Y:S01]  /*7c20*/  FMUL R9, R24.reuse, R13 ;  /* 0x0000000d18097220 */ /* 0x040fe20000400000 */
[C---:B------:R-:W-:Y:S01]  /*7c30*/  FFMA R6, R27.reuse, R2, R6 ;  /* 0x000000021b067223 */ /* 0x040fe20000000006 */
[C---:B------:R-:W-:Y:S01]  /*7c40*/  FFMA R11, R27.reuse, R3, R11 ;  /* 0x000000031b0b7223 */ /* 0x040fe2000000000b */
[C---:B------:R-:W-:Y:S01]  /*7c50*/  FFMA R8, R27.reuse, R7, R8 ;  /* 0x000000071b087223 */ /* 0x040fe20000000008 */
[C---:B------:R-:W-:Y:S01]  /*7c60*/  FFMA R9, R27.reuse, R0, R9 ;  /* 0x000000001b097223 */ /* 0x040fe20000000009 */
[--C-:B------:R-:W-:Y:S02]  /*7c70*/  HADD2.F32 R2, -RZ, R37.reuse.H0_H0 ;  /* 0x20000025ff027230 */ /* 0x100fe40000004100 */
[C---:B------:R-:W-:Y:S01]  /*7c80*/  FMUL R10, R24.reuse, R14 ;  /* 0x0000000e180a7220 */ /* 0x040fe20000400000 */
[----:B------:R-:W-:Y:S02]  /*7c90*/  HADD2.F32 R0, -RZ, R37.H1_H1 ;  /* 0x30000025ff007230 */ /* 0x000fe40000004100 */
[C---:B------:R-:W-:Y:S01]  /*7ca0*/  FMUL R15, R24.reuse, R15 ;  /* 0x0000000f180f7220 */ /* 0x040fe20000400000 */
[C---:B------:R-:W-:Y:S01]  /*7cb0*/  FMUL R12, R24.reuse, R16 ;  /* 0x00000010180c7220 */ /* 0x040fe20000400000 */
[C---:B------:R-:W-:Y:S01]  /*7cc0*/  FFMA R10, R27.reuse, R2, R10 ;  /* 0x000000021b0a7223 */ /* 0x040fe2000000000a */
[--C-:B------:R-:W-:Y:S02]  /*7cd0*/  HADD2.F32 R2, -RZ, R38.reuse.H0_H0 ;  /* 0x20000026ff027230 */ /* 0x100fe40000004100 */
[----:B------:R-:W-:Y:S01]  /*7ce0*/  FFMA R15, R27, R0, R15 ;  /* 0x000000001b0f7223 */ /* 0x000fe2000000000f */
[----:B------:R-:W-:Y:S01]  /*7cf0*/  HADD2.F32 R0, -RZ, R38.H1_H1 ;  /* 0x30000026ff007230 */ /* 0x000fe20000004100 */
[----:B------:R-:W-:Y:S01]  /*7d00*/  F2FP.F16.F32.PACK_AB R34, R5, R4 ;  /* 0x000000040522723e */ /* 0x000fe200000000ff */
        /* <DEDUP_REMOVED lines=14> */
[----:B------:R-:W-:Y:S02]  /*7df0*/  F2FP.F16.F32.PACK_AB R11, R19, R14 ;  /* 0x0000000e130b723e */ /* 0x000fe400000000ff */
[----:B------:R-:W-:Y:S02]  /*7e00*/  MOV R2, UR46 ;  /* 0x0000002e00027c02 */ /* 0x000fe40008000f00 */
[----:B------:R-:W-:Y:S01]  /*7e10*/  MOV R0, UR47 ;  /* 0x0000002f00007c02 */ /* 0x000fe20008000f00 */
[----:B------:R1:W-:Y:S01]  /*7e20*/  STS.128 [R62+0x1200], R8 ;  /* 0x001200083e007388 */ /* 0x0003e20000000c00 */
[----:B------:R-:W-:Y:S02]  /*7e30*/  @P6 LEA R2, R2, UR43, 0x3 ;  /* 0x0000002b02026c11 */ /* 0x000fe4000f8e18ff */
[----:B------:R-:W-:Y:S02]  /*7e40*/  @P6 SHF.L.U32 R3, R59, 0x1f, RZ ;  /* 0x0000001f3b036819 */ /* 0x000fe400000006ff */
[----:B------:R-:W-:Y:S01]  /*7e50*/  @P6 IADD3 R2, PT, PT, R2, 0xf0, RZ ;  /* 0x000000f002026810 */ /* 0x000fe20007ffe0ff */
[----:B------:R-:W-:Y:S01]  /*7e60*/  @!PT LDS RZ, [RZ] ;  /* 0x00000000fffff984 */ /* 0x000fe20000000800 */
[----:B------:R-:W-:Y:S01]  /*7e70*/  @!PT LDS RZ, [RZ] ;  /* 0x00000000fffff984 */ /* 0x000fe20000000800 */
[----:B------:R-:W-:Y:S01]  /*7e80*/  @!PT LDS RZ, [RZ] ;  /* 0x00000000fffff984 */ /* 0x000fe20000000800 */
[----:B------:R-:W-:Y:S01]  /*7e90*/  @!PT LDS RZ, [RZ] ;  /* 0x00000000fffff984 */ /* 0x000fe20000000800 */
[----:B------:R2:W-:Y:S06]  /*7ea0*/  MEMBAR.ALL.CTA ;  /* 0x0000000000007992 */ /* 0x0005ec0000008000 */
[----:B--2---:R-:W2:Y:S01]  /*7eb0*/  FENCE.VIEW.ASYNC.S ;  /* 0x00000000000073c6 */ /* 0x004ea20000000000 */
[----:B------:R-:W-:Y:S02]  /*7ec0*/  @P6 PRMT R0, R0, 0x654, R2 ;  /* 0x0000065400006816 */ /* 0x000fe40000000002 */
[----:B------:R-:W-:Y:S01]  /*7ed0*/  LEA R2, R26, UR43, 0x3 ;  /* 0x0000002b1a027c11 */ /* 0x000fe2000f8e18ff */
[----:B--2---:R-:W-:Y:S06]  /*7ee0*/  BAR.SYNC.DEFER_BLOCKING 0x1, 0x80 ;  /* 0x0042000000007b1d */ /* 0x004fec0000010000 */
[----:B------:R-:W-:Y:S05]  /*7ef0*/  @P0 BRA `(.L_x_136) ;  /* 0x00000000003c0947 */ /* 0x000fea0003800000 */
[----:B------:R-:W2:Y:S01]  /*7f00*/  LDCU.64 UR6, c[0x0][0x348] ;  /* 0x00006900ff0677ac */ /* 0x000ea20008000a00 */
[----:B------:R-:W-:Y:S02]  /*7f10*/  UIADD3 UR13, UPT, UPT, UR49, 0x10, URZ ;  /* 0x00000010310d7890 */ /* 0x000fe4000fffe0ff */
[----:B------:R-:W-:Y:S01]  /*7f20*/  UIADD3 UR12, UPT, UPT, UR43, 0x1200, URZ ;  /* 0x000012002b0c7890 */ /* 0x000fe2000fffe0ff */
[----:B------:R-:W-:Y:S01]  /*7f30*/  UMOV UR14, UR50 ;  /* 0x00000032000e7c82 */ /* 0x000fe20008000000 */
[----:B------:R-:W-:Y:S01]  /*7f40*/  UMOV UR15, UR36 ;  /* 0x00000024000f7c82 */ /* 0x000fe20008000000 */
[----:B------:R-:W-:Y:S02]  /*7f50*/  UIADD3 UR9, UPT, UPT, UR49, 0x50, URZ ;  /* 0x0000005031097890 */ /* 0x000fe4000fffe0ff */
[----:B------:R-:W-:Y:S01]  /*7f60*/  UIADD3 UR8, UPT, UPT, UR43, 0x1a00, URZ ;  /* 0x00001a002b087890 */ /* 0x000fe2000fffe0ff */
[----:B------:R-:W-:Y:S01]  /*7f70*/  UMOV UR10, UR50 ;  /* 0x00000032000a7c82 */ /* 0x000fe20008000000 */
[----:B------:R-:W-:Y:S01]  /*7f80*/  UMOV UR11, UR36 ;  /* 0x00000024000b7c82 */ /* 0x000fe20008000000 */
[----:B--2---:R-:W-:Y:S04]  /*7f90*/  UIADD3 UR4, UP0, UPT, UR6, 0x680, URZ ;  /* 0x0000068006047890 */ /* 0x004fe8000ff1e0ff */
[----:B------:R-:W-:Y:S09]  /*7fa0*/  UIADD3.X UR5, UPT, UPT, URZ, UR7, URZ, UP0, !UPT ;  /* 0x00000007ff057290 */ /* 0x000ff200087fe4ff */
[----:B------:R2:W-:Y:S01]  /*7fb0*/  UTMASTG.3D [UR12], [UR4] ;  /* 0x0000000c040073b5 */ /* 0x0005e20008010000 */
[----:B------:R2:W-:Y:S01]  /*7fc0*/  UTMASTG.3D [UR8], [UR4] ;  /* 0x00000008040073b5 */ /* 0x0005e20008010000 */
[----:B------:R0:W-:Y:S01]  /*7fd0*/  UTMACMDFLUSH ;  /* 0x00000000000079b7 */ /* 0x0001e20000000000 */
[----:B--2---:R-:W-:Y:S04]  /*7fe0*/  DEPBAR.LE SB0, 0x1 ;  /* 0x000080400000791a */ /* 0x004fe80000000000 */
.L_x_136:
[----:B------:R-:W-:Y:S05]  /*7ff0*/  BSYNC.RECONVERGENT B0 ;  /* 0x0000000000007941 */ /* 0x000fea0003800200 */
.L_x_135:
[----:B------:R-:W-:Y:S01]  /*8000*/  BAR.SYNC.DEFER_BLOCKING 0x1, 0x80 ;  /* 0x0042000000007b1d */ /* 0x000fe20000010000 */
[----:B------:R-:W-:Y:S04]  /*8010*/  UIADD3 UR4, UPT, UPT, UR46, 0x1, URZ ;  /* 0x000000012e047890 */ /* 0x000fe8000fffe0ff */
[----:B------:R-:W-:Y:S04]  /*8020*/  UISETP.NE.AND UP0, UPT, UR4, 0x4, UPT ;  /* 0x000000040400788c */ /* 0x000fe8000bf05270 */
[----:B------:R-:W-:Y:S01]  /*8030*/  USEL UR44, UR4, URZ, UP0 ;  /* 0x000000ff042c7287 */ /* 0x000fe20008000000 */
[----:B------:R2:W-:Y:S01]  /*8040*/  @P6 SYNCS.ARRIVE.TRANS64.RED.A1T0 RZ, [R0+URZ], RZ ;  /* 0x000000ff00ff69a7 */ /* 0x0005e200081004ff */
[----:B------:R-:W-:Y:S01]  /*8050*/  BSSY B1, `(.L_x_137) ;  /* 0x0000013000017945 */ /* 0x000fe20003800000 */
[----:B------:R-:W3:Y:S02]  /*8060*/  @P6 SYNCS.PHASECHK.TRANS64.TRYWAIT P0, [R2+URZ+0xd0], R3 ;  /* 0x0000d003020065a7 */ /* 0x000ee400080011ff */
[----:B---3--:R-:W-:Y:S01]  /*8070*/  @P6 SEL R63, RZ, 0x1, !P0 ;  /* 0x00000001ff3f6807 */ /* 0x008fe20004000000 */
[----:B--2---:R-:W-:Y:S06]  /*8080*/  @!P6 BRA `(.L_x_138) ;  /* 0x00000000003ce947 */ /* 0x004fec0003800000 */
[----:B------:R-:W-:Y:S01]  /*8090*/  ISETP.NE.AND P1, PT, R64, RZ, PT ;  /* 0x000000ff4000720c */ /* 0x000fe20003f25270 */
[----:B------:R-:W-:Y:S01]  /*80a0*/  BSSY B0, `(.L_x_139) ;  /* 0x0000009000007945 */ /* 0x000fe20003800000 */
[----:B------:R-:W-:Y:S11]  /*80b0*/  ISETP.NE.AND P0, PT, R63, RZ, PT ;  /* 0x000000ff3f00720c */ /* 0x000ff60003f05270 */
[----:B------:R-:W-:Y:S05]  /*80c0*/  @P1 IMAD R3, R26, 0x1000, R56 ;  /* 0x000010001a031824 */ /* 0x000fea00078e0238 */
[----:B------:R-:W-:Y:S05]  /*80d0*/  @P1 IADD3 R0, PT, PT, R3, UR43, RZ ;  /* 0x0000002b03001c10 */ /* 0x000fea000fffe0ff */
[----:B------:R-:W-:Y:S01]  /*80e0*/  @P1 IMAD.IADD R0, R65, 0x1, R0 ;  /* 0x0000000141001824 */ /* 0x000fe200078e0200 */
[----:B------:R-:W-:Y:S06]  /*80f0*/  @P0 BRA `(.L_x_140) ;  /* 0x00000000000c0947 */ /* 0x000fec0003800000 */
[----:B------:R-:W-:Y:S04]  /*8100*/  SHF.L.U32 R4, R59, 0x1f, RZ ;  /* 0x0000001f3b047819 */ /* 0x000fe800000006ff */
[----:B------:R-:W2:Y:S02]  /*8110*/  SYNCS.PHASECHK.TRANS64.TRYWAIT P0, [R2+URZ+0xd0], R4 ;  /* 0x0000d004020075a7 */ /* 0x000ea400080011ff */
[----:B--2---:R-:W-:Y:S05]  /*8120*/  @!P0 BRA `(.L_x_141) ;  /* 0x0000002000d88947 */ /* 0x004fea0003800000 */
.L_x_140:
[----:B------:R-:W-:Y:S05]  /*8130*/  BSYNC B0 ;  /* 0x0000000000007941 */ /* 0x000fea0003800000 */
.L_x_139:
[----:B------:R-:W-:Y:S02]  /*8140*/  ISETP.NE.AND P0, PT, R64, RZ, PT ;  /* 0x000000ff4000720c */ /* 0x000fe40003f05270 */
[----:B------:R-:W-:Y:S11]  /*8150*/  IADD3 R26, PT, PT, R26, 0x1, RZ ;  /* 0x000000011a1a7810 */ /* 0x000ff60007ffe0ff */
[----:B------:R3:W4:Y:S04]  /*8160*/  @P0 LDS.128 R28, [R3+UR43+0x200] ;  /* 0x0002002b031c0984 */ /* 0x0007280008000c00 */
[----:B------:R3:W1:Y:S02]  /*8170*/  @P0 LDS.128 R36, [R0+0x200] ;  /* 0x0002000000240984 */ /* 0x0006640000000c00 */
.L_x_138:
[----:B------:R-:W-:Y:S05]  /*8180*/  BSYNC B1 ;  /* 0x0000000000017941 */ /* 0x000fea0003800000 */
.L_x_137:
[----:B---3--:R-:W-:Y:S05]  /*8190*/  VIADD R0, R25, 0x20 ;  /* 0x0000002019007836 */ /* 0x008fea0000000000 */
[----:B------:R-:W-:Y:S04]  /*81a0*/  SHF.R.U32.HI R0, RZ, 0x15, R0 ;  /* 0x00000015ff007819 */ /* 0x000fe80000011600 */
[----:B------:R-:W-:Y:S11]  /*81b0*/  LOP3.LUT P0, RZ, R0, 0x3, R47, 0x48, !PT ;  /* 0x0000000300ff7812 */ /* 0x000ff6000780482f */
[----:B------:R-:W-:Y:S02]  /*81c0*/  @!UPT UIADD3 URZ, UPT, UPT, URZ, URZ, URZ ;  /* 0x000000fffffff290 */ /* 0x000fe4000fffe0ff */
[----:B------:R-:W-:Y:S05]  /*81d0*/  @!P0 BRA `(.L_x_142) ;  /* 0x0000000000408947 */ /* 0x000fea0003800000 */
[----:B------:R-:W3:Y:S01]  /*81e0*/  LDCU.64 UR8, c[0x4][0x70] ;  /* 0x01000e00ff0877ac */ /* 0x000ee20008000a00 */
[----:B------:R-:W-:Y:S01]  /*81f0*/  MOV R3, 0x0 ;  /* 0x0000000000037802 */ /* 0x000fe20000000f00 */
[----:B------:R-:W-:Y:S02]  /*8200*/  HFMA2 R12, -RZ, RZ, 0, 5.9604644775390625e-08 ;  /* 0x00000001ff0c7431 */ /* 0x000fe400000001ff */
[----:B-1----:R-:W-:Y:S02]  /*8210*/  IMAD.MOV.U32 R8, RZ, RZ, 0x192 ;  /* 0x00000192ff087424 */ /* 0x002fe400078e00ff */
[----:B------:R-:W-:Y:S01]  /*8220*/  IMAD.MOV.U32 R13, RZ, RZ, RZ ;  /* 0x000000ffff0d7224 */ /* 0x000fe200078e00ff */
[----:B------:R-:W1:Y:S01]  /*8230*/  LDCU.64 UR6, c[0x4][0x78] ;  /* 0x01000f00ff0677ac */ /* 0x000e620008000a00 */
[----:B--2---:R-:W2:Y:S01]  /*8240*/  LDC.64 R2, c[0x4][R3] ;  /* 0x0100000003027b82 */ /* 0x004ea20000000a00 */
[----:B------:R-:W5:Y:S01]  /*8250*/  LDCU.64 UR4, c[0x4][0x10] ;  /* 0x01000200ff0477ac */ /* 0x000f620008000a00 */
[----:B---3--:R-:W-:Y:S01]  /*8260*/  MOV R5, UR9 ;  /* 0x0000000900057c02 */ /* 0x008fe20008000f00 */
[----:B------:R-:W-:Y:S01]  /*8270*/  IMAD.U32 R4, RZ, RZ, UR8 ;  /* 0x00000008ff047e24 */ /* 0x000fe2000f8e00ff */
[----:B-1----:R-:W-:Y:S01]  /*8280*/  MOV R7, UR7 ;  /* 0x0000000700077c02 */ /* 0x002fe20008000f00 */
[----:B------:R-:W-:Y:S01]  /*8290*/  IMAD.U32 R6, RZ, RZ, UR6 ;  /* 0x00000006ff067e24 */ /* 0x000fe2000f8e00ff */
[----:B-----5:R-:W-:Y:S01]  /*82a0*/  MOV R11, UR5 ;  /* 0x00000005000b7c02 */ /* 0x020fe20008000f00 */
[----:B------:R-:W-:Y:S02]  /*82b0*/  IMAD.U32 R10, RZ, RZ, UR4 ;  /* 0x00000004ff0a7e24 */ /* 0x000fe4000f8e00ff */
[----:B------:R-:W-:Y:S07]  /*82c0*/  LEPC R20, `(.L_x_142) ;  /* 0x000000001014794e */ /* 0x000fee0000000000 */
[----:B--2-4-:R-:W-:Y:S05]  /*82d0*/  CALL.ABS.NOINC R2 ;  /* 0x0000000002007343 */ /* 0x014fea0003c00000 */
.L_x_142:
[----:B------:R-:W-:Y:S01]  /*82e0*/  ISETP.NE.AND P6, PT, R61, RZ, PT ;  /* 0x000000ff3d00720c */ /* 0x000fe20003fc5270 */
[----:B------:R-:W-:Y:S05]  /*82f0*/  WARPSYNC.ALL ;  /* 0x0000000000007948 */ /* 0x000fea0003800000 */
[----:B------:R-:W-:Y:S01]  /*8300*/  R2UR UR4, R25 ;  /* 0x00000000190472ca */ /* 0x000fe200000e0000 */
[----:B----4-:R-:W-:Y:S01]  /*8310*/  HADD2.F32 R3, -RZ, R28.H0_H0 ;  /* 0x2000001cff037230 */ /* 0x010fe20000004100 */
[----:B------:R-:W-:Y:S01]  /*8320*/  ISETP.NE.AND P0, PT, R60, RZ, PT ;  /* 0x000000ff3c00720c */ /* 0x000fe20003f05270 */
[----:B------:R-:W-:Y:S01]  /*8330*/  HADD2.F32 R20, -RZ, R30.H0_H0 ;  /* 0x2000001eff147230 */ /* 0x000fe20000004100 */
[----:B------:R-:W-:Y:S09]  /*8340*/  BSSY.RECONVERGENT B0, `(.L_x_143) ;  /* 0x0000058000007945 */ /* 0x000ff20003800200 */
[----:B-12---:R-:W1:Y:S02]  /*8350*/  LDTM.x16 R4, tmem[UR4+0x20] ;  /* 0x00002004000479ee */ /* 0x006e640008240000 */
        /* <DEDUP_REMOVED lines=59> */
[----:B------:R-:W-:Y:S02]  /*8710*/  LEA R3, R26, UR43, 0x3 ;  /* 0x0000002b1a037c11 */ /* 0x000fe4000f8e18ff */
        /* <DEDUP_REMOVED lines=8> */
[----:B------:R-:W-:Y:S01]  /*87a0*/  @P6 SHF.L.U32 R2, R59, 0x1f, RZ ;  /* 0x0000001f3b026819 */ /* 0x000fe200000006ff */
        /* <DEDUP_REMOVED lines=17> */
.L_x_144:
[----:B------:R-:W-:Y:S05]  /*88c0*/  BSYNC.RECONVERGENT B0 ;  /* 0x0000000000007941 */ /* 0x000fea0003800200 */
.L_x_143:
        /* <DEDUP_REMOVED lines=19> */
.L_x_148:
[----:B------:R-:W-:Y:S05]  /*8a00*/  BSYNC B0 ;  /* 0x0000000000007941 */ /* 0x000fea0003800000 */
.L_x_147:
[----:B------:R-:W-:Y:S11]  /*8a10*/  ISETP.NE.AND P0, PT, R64, RZ, PT ;  /* 0x000000ff4000720c */ /* 0x000ff60003f05270 */
[----:B------:R-:W-:Y:S02]  /*8a20*/  @!UPT UIADD3 URZ, UPT, UPT, URZ, URZ, URZ ;  /* 0x000000fffffff290 */ /* 0x000fe4000fffe0ff */
[----:B------:R3:W4:Y:S04]  /*8a30*/  @P0 LDS.128 R28, [R26+UR43+0x200] ;  /* 0x0002002b1a1c0984 */ /* 0x0007280008000c00 */
[----:B------:R3:W1:Y:S02]  /*8a40*/  @P0 LDS.128 R36, [R65+0x200] ;  /* 0x0002000041240984 */ /* 0x0006640000000c00 */
.L_x_146:
[----:B------:R-:W-:Y:S05]  /*8a50*/  BSYNC B1 ;  /* 0x0000000000017941 */ /* 0x000fea0003800000 */
.L_x_145:
[----:B--2---:R-:W-:Y:S05]  /*8a60*/  VIADD R0, R25, 0x30 ;  /* 0x0000003019007836 */ /* 0x004fea0000000000 */
[----:B------:R-:W-:Y:S04]  /*8a70*/  SHF.R.U32.HI R0, RZ, 0x15, R0 ;  /* 0x00000015ff007819 */ /* 0x000fe80000011600 */
[----:B------:R-:W-:Y:S11]  /*8a80*/  LOP3.LUT P0, RZ, R0, 0x3, R47, 0x48, !PT ;  /* 0x0000000300ff7812 */ /* 0x000ff6000780482f */
[----:B------:R-:W-:Y:S02]  /*8a90*/  @!UPT UIADD3 URZ, UPT, UPT, URZ, URZ, URZ ;  /* 0x000000fffffff290 */ /* 0x000fe4000fffe0ff */
[----:B------:R-:W-:Y:S05]  /*8aa0*/  @!P0 BRA `(.L_x_150) ;  /* 0x0000000000408947 */ /* 0x000fea0003800000 */
[----:B------:R-:W2:Y:S01]  /*8ab0*/  LDCU.64 UR8, c[0x4][0x70] ;  /* 0x01000e00ff0877ac */ /* 0x000ea20008000a00 */
[----:B------:R-:W-:Y:S01]  /*8ac0*/  MOV R3, 0x0 ;  /* 0x0000000000037802 */ /* 0x000fe20000000f00 */
        /* <DEDUP_REMOVED lines=14> */
.L_x_150:
[----:B------:R-:W-:Y:S01]  /*8bb0*/  ISETP.NE.AND P0, PT, R60, RZ, PT ;  /* 0x000000ff3c00720c */ /* 0x000fe20003f05270 */
[----:B------:R-:W-:Y:S05]  /*8bc0*/  WARPSYNC.ALL ;  /* 0x0000000000007948 */ /* 0x000fea0003800000 */
[----:B------:R-:W-:Y:S01]  /*8bd0*/  R2UR UR4, R25 ;  /* 0x00000000190472ca */ /* 0x000fe200000e0000 */
[--C-:B----4-:R-:W-:Y:S01]  /*8be0*/  HADD2.F32 R20, -RZ, R28.reuse.H0_H0 ;  /* 0x2000001cff147230 */ /* 0x110fe20000004100 */
[----:B------:R-:W-:Y:S01]  /*8bf0*/  IADD3 R53, PT, PT, R53, 0x160, RZ ;  /* 0x0000016035357810 */ /* 0x000fe20007ffe0ff */
[----:B------:R-:W-:Y:S01]  /*8c00*/  HADD2.F32 R21, -RZ, R28.H1_H1 ;  /* 0x3000001cff157230 */ /* 0x000fe20000004100 */
[----:B------:R-:W-:Y:S01]  /*8c10*/  BSSY.RECONVERGENT B0, `(.L_x_151) ;  /* 0x0000054000007945 */ /* 0x000fe20003800200 */
[--C-:B------:R-:W-:Y:S01]  /*8c20*/  HADD2.F32 R25, -RZ, R29.reuse.H0_H0 ;  /* 0x2000001dff197230 */ /* 0x100fe20000004100 */
[----:B------:R-:W-:Y:S01]  /*8c30*/  LOP3.LUT R53, R53, 0xfefffff8, RZ, 0xc0, !PT ;  /* 0xfefffff835357812 */ /* 0x000fe200078ec0ff */
[----:B---3--:R-:W-:Y:S02]  /*8c40*/  HADD2.F32 R26, -RZ, R29.H1_H1 ;  /* 0x3000001dff1a7230 */ /* 0x008fe40000004100 */
[--C-:B------:R-:W-:Y:S02]  /*8c50*/  HADD2.F32 R28, -RZ, R30.reuse.H0_H0 ;  /* 0x2000001eff1c7230 */ /* 0x100fe40000004100 */
[----:B------:R-:W-:Y:S02]  /*8c60*/  HADD2.F32 R29, -RZ, R30.H1_H1 ;  /* 0x3000001eff1d7230 */ /* 0x000fe40000004100 */
[----:B-1----:R-:W1:Y:S01]  /*8c70*/  LDTM.x16 R4, tmem[UR4+0x30] ;  /* 0x00003004000479ee */ /* 0x002e620008240000 */
[----:B------:R-:W-:Y:S01]  /*8c80*/  NOP ;  /* 0x0000000000007918 */ /* 0x000fe20000000000 */
[----:B-1----:R1:W-:Y:S01]  /*8c90*/  SYNCS.ARRIVE.TRANS64.RED.A1T0 RZ, [R53+URZ], RZ ;  /* 0x000000ff35ff79a7 */ /* 0x0023e200081004ff */
[--C-:B------:R-:W-:Y:S02]  /*8ca0*/  HADD2.F32 R30, -RZ, R31.reuse.H0_H0 ;  /* 0x2000001fff1e7230 */ /* 0x100fe40000004100 */
[----:B------:R-:W-:Y:S02]  /*8cb0*/  HADD2.F32 R31, -RZ, R31.H1_H1 ;  /* 0x3000001fff1f7230 */ /* 0x000fe40000004100 */
        /* <DEDUP_REMOVED lines=8> */
[C---:B------:R-:W-:Y:S01]  /*8d40*/  FMUL R4, R24.reuse, R4 ;  /* 0x0000000418047220 */ /* 0x040fe20000400000 */
[C---:B------:R-:W-:Y:S01]  /*8d50*/  FMUL R5, R24.reuse, R5 ;  /* 0x0000000518057220 */ /* 0x040fe20000400000 */
[C---:B------:R-:W-:Y:S01]  /*8d60*/  FMUL R6, R24.reuse, R6 ;  /* 0x0000000618067220 */ /* 0x040fe20000400000 */
[C---:B------:R-:W-:Y:S01]  /*8d70*/  FMUL R7, R24.reuse, R7 ;  /* 0x0000000718077220 */ /* 0x040fe20000400000 */
[C---:B------:R-:W-:Y:S01]  /*8d80*/  FFMA R4, R27.reuse, R20, R4 ;  /* 0x000000141b047223 */ /* 0x040fe20000000004 */
        /* <DEDUP_REMOVED lines=15> */
[C---:B------:R-:W-:Y:S01]  /*8e80*/  FMUL R12, R24.reuse, R16 ;  /* 0x00000010180c7220 */ /* 0x040fe20000400000 */
[C---:B------:R-:W-:Y:S01]  /*8e90*/  FFMA R0, R27.reuse, R32, R0 ;  /* 0x000000201b007223 */ /* 0x040fe20000000000 */
[C---:B------:R-:W-:Y:S01]  /*8ea0*/  FMUL R13, R24.reuse, R17 ;  /* 0x00000011180d7220 */ /* 0x040fe20000400000 */
[----:B------:R-:W-:Y:S01]  /*8eb0*/  FFMA R2, R27, R33, R2 ;  /* 0x000000211b027223 */ /* 0x000fe20000000002 */
[----:B------:R-:W-:Y:S01]  /*8ec0*/  F2FP.F16.F32.PACK_AB R4, R5, R4 ;  /* 0x000000040504723e */ /* 0x000fe200000000ff */
[C---:B------:R-:W-:Y:S01]  /*8ed0*/  FMUL R14, R24.reuse, R18 ;  /* 0x00000012180e7220 */ /* 0x040fe20000400000 */
[----:B------:R-:W-:Y:S01]  /*8ee0*/  FFMA R3, R27, R34, R3 ;  /* 0x000000221b037223 */ /* 0x000fe20000000003 */
[----:B------:R-:W-:Y:S01]  /*8ef0*/  F2FP.F16.F32.PACK_AB R5, R7, R6 ;  /* 0x000000060705723e */ /* 0x000fe200000000ff */
[----:B------:R-:W-:Y:S01]  /*8f00*/  FFMA R15, R27, R35, R15 ;  /* 0x000000231b0f7223 */ /* 0x000fe2000000000f */
[----:B------:R-:W-:Y:S01]  /*8f10*/  FMUL R19, R24, R19 ;  /* 0x0000001318137220 */ /* 0x000fe20000400000 */
[----:B------:R-:W-:Y:S01]  /*8f20*/  F2FP.F16.F32.PACK_AB R6, R9, R8 ;  /* 0x000000080906723e */ /* 0x000fe200000000ff */
[----:B------:R-:W-:Y:S01]  /*8f30*/  FFMA R12, R27, R36, R12 ;  /* 0x000000241b0c7223 */ /* 0x000fe2000000000c */
[----:B------:R-:W-:Y:S01]  /*8f40*/  F2FP.F16.F32.PACK_AB R7, R11, R10 ;  /* 0x0000000a0b07723e */ /* 0x000fe200000000ff */
[C---:B------:R-:W-:Y:S01]  /*8f50*/  FFMA R13, R27.reuse, R37, R13 ;  /* 0x000000251b0d7223 */ /* 0x040fe2000000000d */
[C---:B------:R-:W-:Y:S01]  /*8f60*/  FFMA R14, R27.reuse, R38, R14 ;  /* 0x000000261b0e7223 */ /* 0x040fe2000000000e */
[----:B------:R-:W-:Y:S01]  /*8f70*/  FFMA R19, R27, R39, R19 ;  /* 0x000000271b137223 */ /* 0x000fe20000000013 */
[----:B------:R-:W-:Y:S01]  /*8f80*/  F2FP.F16.F32.PACK_AB R16, R2, R0 ;  /* 0x000000000210723e */ /* 0x000fe200000000ff */
[----:B------:R1:W-:Y:S01]  /*8f90*/  STS.128 [R56+UR43+0x3200], R4 ;  /* 0x0032000438007988 */ /* 0x0003e20008000c2b */
        /* <DEDUP_REMOVED lines=27> */
.L_x_152:
[----:B------:R-:W-:Y:S05]  /*9150*/  BSYNC.RECONVERGENT B0 ;  /* 0x0000000000007941 */ /* 0x000fea0003800200 */
.L_x_151:
[----:B------:R-:W-:Y:S01]  /*9160*/  BAR.SYNC.DEFER_BLOCKING 0x1, 0x80 ;  /* 0x0042000000007b1d */ /* 0x000fe20000010000 */
[----:B------:R-:W-:Y:S01]  /*9170*/  UISETP.NE.AND UP0, UPT, UR52, -0x4, UPT ;  /* 0xfffffffc3400788c */ /* 0x000fe2000bf05270 */
[----:B------:R-:W-:Y:S08]  /*9180*/  IADD3 R22, PT, PT, R22, 0x1, RZ ;  /* 0x0000000116167810 */ /* 0x000ff00007ffe0ff */
[----:B------:R-:W-:Y:S05]  /*9190*/  BRA.U !UP0, `(.L_x_153) ;  /* 0x0000000108287547 */ /* 0x000fea000b800000 */
[----:B------:R-:W-:Y:S01]  /*91a0*/  ISETP.NE.AND P0, PT, R61, RZ, PT ;  /* 0x000000ff3d00720c */ /* 0x000fe20003f05270 */
[----:B------:R-:W-:Y:S01]  /*91b0*/  IMAD.U32 R2, RZ, RZ, UR46 ;  /* 0x0000002eff027e24 */ /* 0x000fe2000f8e00ff */
[----:B------:R-:W-:Y:S01]  /*91c0*/  UIADD3 UR4, UPT, UPT, UR46, 0x1, URZ ;  /* 0x000000012e047890 */ /* 0x000fe2000fffe0ff */
[----:B------:R-:W-:Y:S03]  /*91d0*/  IMAD.U32 R0, RZ, RZ, UR47 ;  /* 0x0000002fff007e24 */ /* 0x000fe6000f8e00ff */
[----:B------:R-:W-:Y:S04]  /*91e0*/  UISETP.NE.AND UP0, UPT, UR4, 0x4, UPT ;  /* 0x000000040400788c */ /* 0x000fe8000bf05270 */
[----:B------:R-:W-:Y:S03]  /*91f0*/  USEL UR46, UR4, URZ, UP0 ;  /* 0x000000ff042e7287 */ /* 0x000fe60008000000 */
[----:B------:R-:W-:Y:S05]  /*9200*/  @P0 LEA R2, R2, UR43, 0x3 ;  /* 0x0000002b02020c11 */ /* 0x000fea000f8e18ff */
[----:B------:R-:W-:Y:S05]  /*9210*/  @P0 VIADD R2, R2, 0xf0 ;  /* 0x000000f002020836 */ /* 0x000fea0000000000 */
[----:B------:R-:W-:Y:S04]  /*9220*/  @P0 PRMT R0, R0, 0x654, R2 ;  /* 0x0000065400000816 */ /* 0x000fe80000000002 */
[----:B------:R2:W-:Y:S03]  /*9230*/  @P0 SYNCS.ARRIVE.TRANS64.RED.A1T0 RZ, [R0+URZ], RZ ;  /* 0x000000ff00ff09a7 */ /* 0x0005e600081004ff */
.L_x_153:
[----:B------:R-:W-:Y:S01]  /*9240*/  R2UR UR4, R50 ;  /* 0x00000000320472ca */ /* 0x000fe200000e0000 */
[----:B------:R-:W-:Y:S01]  /*9250*/  UISETP.NE.AND UP0, UPT, UR62, URZ, UPT ;  /* 0x000000ff3e00728c */ /* 0x000fe2000bf05270 */
[----:B------:R-:W-:Y:S01]  /*9260*/  ISETP.NE.AND P0, PT, R55, 0x2, PT ;  /* 0x000000023700780c */ /* 0x000fe20003f05270 */
[----:B------:R-:W-:Y:S01]  /*9270*/  UIADD3 UR31, UPT, UPT, UR38, UR63, URZ ;  /* 0x0000003f261f7290 */ /* 0x000fe2000fffe0ff */
[----:B------:R-:W-:Y:S01]  /*9280*/  ISETP.NE.AND P1, PT, R22, 0x4, PT ;  /* 0x000000041600780c */ /* 0x000fe20003f25270 */
[----:B------:R-:W-:Y:S01]  /*9290*/  UIADD3 UR52, UPT, UPT, UR52, 0x4, URZ ;  /* 0x0000000434347890 */ /* 0x000fe2000fffe0ff */
[----:B------:R-:W-:Y:S01]  /*92a0*/  SEL R2, RZ, 0x1, P0 ;  /* 0x00000001ff027807 */ /* 0x000fe20000000000 */
[----:B------:R-:W-:Y:S01]  /*92b0*/  UMOV UR36, UR61 ;  /* 0x0000003d00247c82 */ /* 0x000fe20008000000 */
[----:B--2---:R-:W-:Y:S02]  /*92c0*/  SEL R0, RZ, 0x1, P1 ;  /* 0x00000001ff007807 */ /* 0x004fe40000800000 */
[----:B------:R-:W-:Y:S02]  /*92d0*/  LOP3.LUT R57, R57, R2, RZ, 0x3c, !PT ;  /* 0x0000000239397212 */ /* 0x000fe400078e3cff */
[----:B------:R-:W-:Y:S01]  /*92e0*/  LOP3.LUT R58, R58, R0, RZ, 0x3c, !PT ;  /* 0x000000003a3a7212 */ /* 0x000fe200078e3cff */
[----:B------:R-:W-:Y:S01]  /*92f0*/  UIADD3 UR30, UPT, UPT, UR37, UR4, URZ ;  /* 0x00000004251e7290 */ /* 0x000fe2000fffe0ff */
[----:B------:R-:W-:Y:S02]  /*9300*/  SEL R55, R55, RZ, P0 ;  /* 0x000000ff37377207 */ /* 0x000fe40000000000 */
[----:B------:R-:W-:Y:S01]  /*9310*/  SEL R22, R22, RZ, P1 ;  /* 0x000000ff16167207 */ /* 0x000fe20000800000 */
[----:B------:R-:W-:Y:S08]  /*9320*/  BRA.U UP0, `(.L_x_154) ;  /* 0xffffffcd005c7547 */ /* 0x000ff0000b83ffff */
[----:B------:R-:W-:-:S13]  /*9330*/  R2UR UR4, R51 ;  /* 0x00000000330472ca */ /* 0x000fda00000e0000 */
[----:B------:R-:W-:-:S09]  /*9340*/  UISETP.NE.AND UP0, UPT, UR4, URZ, UPT ;  /* 0x000000ff0400728c */ /* 0x000fd2000bf05270 */
[----:B------:R-:W-:Y:S05]  /*9350*/  BRA.U !UP0, `(.L_x_155) ;  /* 0x0000000108487547 */ /* 0x000fea000b800000 */
[----:B------:R-:W2:Y:S02]  /*9360*/  LDCU.64 UR4, c[0x0][0x890] ;  /* 0x00011200ff0477ac */ /* 0x000ea40008000a00 */
[----:B--2---:R-:W-:-:S04]  /*9370*/  UISETP.NE.U32.AND UP0, UPT, UR4, URZ, UPT ;  /* 0x000000ff0400728c */ /* 0x004fc8000bf05070 */
[----:B------:R-:W-:-:S09]  /*9380*/  UISETP.NE.AND.EX UP0, UPT, UR5, URZ, UPT, UP0 ;  /* 0x000000ff0500728c */ /* 0x000fd2000bf05300 */
[----:B------:R-:W-:Y:S05]  /*9390*/  BRA.U UP0, `(.L_x_156) ;  /* 0x00000001000c7547 */ /* 0x000fea000b800000 */
[----:B------:R-:W-:-:S13]  /*93a0*/  FSETP.NEU.AND P0, PT, R27, RZ, PT ;  /* 0x000000ff1b00720b */ /* 0x000fda0003f0d000 */
[----:B------:R-:W-:Y:S05]  /*93b0*/  @!P0 EXIT ;  /* 0x000000000000894d */ /* 0x000fea0003800000 */
[----:B------:R-:W-:Y:S05]  /*93c0*/  BRA `(.L_x_155) ;  /* 0x00000000002c7947 */ /* 0x000fea0003800000 */
.L_x_156:
[----:B------:R-:W-:Y:S01]  /*93d0*/  ISETP.NE.AND P0, PT, R54, RZ, PT ;  /* 0x000000ff3600720c */ /* 0x000fe20003f05270 */
[----:B------:R-:W-:-:S12]  /*93e0*/  BSSY.RECONVERGENT B0, `(.L_x_155) ;  /* 0x0000009000007945 */ /* 0x000fd80003800200 */
[----:B------:R-:W-:Y:S05]  /*93f0*/  @P0 BRA `(.L_x_157) ;  /* 0x0000000000140947 */ /* 0x000fea0003800000 */
[----:B------:R-:W2:Y:S02]  /*9400*/  LDCU.64 UR4, c[0x0][0x888] ;  /* 0x00011100ff0477ac */ /* 0x000ea40008000a00 */
[----:B--2---:R-:W-:-:S04]  /*9410*/  ISETP.NE.U32.AND P0, PT, RZ, UR4, PT ;  /* 0x00000004ff007c0c */ /* 0x004fc8000bf05070 */
[----:B------:R-:W-:-:S13]  /*9420*/  ISETP.NE.AND.EX P0, PT, RZ, UR5, PT, P0 ;  /* 0x00000005ff007c0c */ /* 0x000fda000bf05300 */
[----:B------:R-:W-:Y:S05]  /*9430*/  @!P0 EXIT ;  /* 0x000000000000894d */ /* 0x000fea0003800000 */
[----:B------:R-:W-:Y:S05]  /*9440*/  BRA `(.L_x_158) ;  /* 0x0000000000087947 */ /* 0x000fea0003800000 */
.L_x_157:
[----:B------:R-:W-:-:S13]  /*9450*/  FSETP.NEU.AND P0, PT, R27, RZ, PT ;  /* 0x000000ff1b00720b */ /* 0x000fda0003f0d000 */
[----:B------:R-:W-:Y:S05]  /*9460*/  @!P0 EXIT ;  /* 0x000000000000894d */ /* 0x000fea0003800000 */
.L_x_158:
[----:B------:R-:W-:Y:S05]  /*9470*/  BSYNC.RECONVERGENT B0 ;  /* 0x0000000000007941 */ /* 0x000fea0003800200 */
.L_x_155:
[----:B------:R-:W-:Y:S01]  /*9480*/  ULEA UR4, UR46, UR43, 0x3 ;  /* 0x0000002b2e047291 */ /* 0x000fe2000f8e18ff */
[----:B------:R-:W-:-:S04]  /*9490*/  DEPBAR.LE SB0, 0x0 ;  /* 0x000080000000791a */ /* 0x000fc80000000000 */
[----:B------:R-:W-:-:S04]  /*94a0*/  UIADD3 UR4, UPT, UPT, UR4, 0xf0, URZ ;  /* 0x000000f004047890 */ /* 0x000fc8000fffe0ff */
[----:B------:R-:W-:-:S09]  /*94b0*/  UPRMT UR4, UR47, 0x654, UR4 ;  /* 0x000006542f047896 */ /* 0x000fd20008000004 */
[----:B------:R-:W-:Y:S01]  /*94c0*/  SYNCS.ARRIVE.TRANS64.RED.A1T0 RZ, [UR4], RZ ;  /* 0x000000ffffff79a7 */ /* 0x000fe20008100404 */
[----:B------:R-:W-:Y:S05]  /*94d0*/  EXIT ;  /* 0x000000000000794d */ /* 0x000fea0003800000 */
.L_x_25:
[----:B--2---:R2:W3:Y:S02]  /*94e0*/  SYNCS.PHASECHK.TRANS64.TRYWAIT P0, [R0+URZ+0x190], R2 ;  /* 0x00019002000075a7 */ /* 0x0044e400080011ff */
[----:B---3--:R-:W-:Y:S05]  /*94f0*/  @!P0 NANOSLEEP.SYNCS 0x989680 ;  /* 0x009896800000895d */ /* 0x008fea0003900000 */
[----:B------:R-:W3:Y:S02]  /*9500*/  @!P0 SYNCS.PHASECHK.TRANS64 P0, [R0+URZ+0x190], R2 ;  /* 0x00019002000085a7 */ /* 0x000ee400080010ff */
[----:B---3--:R-:W-:Y:S05]  /*9510*/  @!P0 BRA `(.L_x_25) ;  /* 0xfffffffc00f08947 */ /* 0x008fea000383ffff */
[----:B------:R-:W-:Y:S05]  /*9520*/  BRA `(.L_x_159) ;  /* 0xffffff8400847947 */ /* 0x000fea000383ffff */
.L_x_28:
[----:B-1----:R-:W-:-:S07]  /*9530*/  MOV R0, UR33 ;  /* 0x0000002100007c02 */ /* 0x002fce0008000f00 */
.L_x_160:
[----:B-1----:R1:W2:Y:S02]  /*9540*/  SYNCS.PHASECHK.TRANS64.TRYWAIT P0, [R0+URZ+0x68], R3 ;  /* 0x00006803000075a7 */ /* 0x0022a400080011ff */
[----:B--2---:R-:W-:Y:S05]  /*9550*/  @!P0 NANOSLEEP.SYNCS 0x989680 ;  /* 0x009896800000895d */ /* 0x004fea0003900000 */
[----:B------:R-:W2:Y:S02]  /*9560*/  @!P0 SYNCS.PHASECHK.TRANS64 P0, [R0+URZ+0x68], R3 ;  /* 0x00006803000085a7 */ /* 0x000ea400080010ff */
[----:B--2---:R-:W-:Y:S05]  /*9570*/  @!P0 BRA `(.L_x_160) ;  /* 0xfffffffc00f08947 */ /* 0x004fea000383ffff */
[----:B------:R-:W-:Y:S05]  /*9580*/  BRA `(.L_x_27) ;  /* 0xffffff8400d87947 */ /* 0x000fea000383ffff */
.L_x_35:
[----:B-1----:R-:W-:-:S07]  /*9590*/  MOV R0, UR17 ;  /* 0x0000001100007c02 */ /* 0x002fce0008000f00 */
.L_x_161:
[----:B-1----:R1:W2:Y:S02]  /*95a0*/  SYNCS.PHASECHK.TRANS64.TRYWAIT P0, [R0+URZ+0x68], R3 ;  /* 0x00006803000075a7 */ /* 0x0022a400080011ff */
[----:B--2---:R-:W-:Y:S05]  /*95b0*/  @!P0 NANOSLEEP.SYNCS 0x989680 ;  /* 0x009896800000895d */ /* 0x004fea0003900000 */
[----:B------:R-:W2:Y:S02]  /*95c0*/  @!P0 SYNCS.PHASECHK.TRANS64 P0, [R0+URZ+0x68], R3 ;  /* 0x00006803000085a7 */ /* 0x000ea400080010ff */
[----:B--2---:R-:W-:Y:S05]  /*95d0*/  @!P0 BRA `(.L_x_161) ;  /* 0xfffffffc00f08947 */ /* 0x004fea000383ffff */
[----:B------:R-:W-:Y:S05]  /*95e0*/  BRA `(.L_x_34) ;  /* 0xffffff88009c7947 */ /* 0x000fea000383ffff */
.L_x_40:
[----:B-1----:R1:W2:Y:S02]  /*95f0*/  SYNCS.PHASECHK.TRANS64.TRYWAIT P0, [R3+URZ+0x120], R0 ;  /* 0x00012000030075a7 */ /* 0x0022a400080011ff */
[----:B--2---:R-:W-:Y:S05]  /*9600*/  @!P0 NANOSLEEP.SYNCS 0x989680 ;  /* 0x009896800000895d */ /* 0x004fea0003900000 */
[----:B------:R-:W2:Y:S02]  /*9610*/  @!P0 SYNCS.PHASECHK.TRANS64 P0, [R3+URZ+0x120], R0 ;  /* 0x00012000030085a7 */ /* 0x000ea400080010ff */
[----:B--2---:R-:W-:Y:S05]  /*9620*/  @!P0 BRA `(.L_x_40) ;  /* 0xfffffffc00f08947 */ /* 0x004fea000383ffff */
[----:B------:R-:W-:Y:S05]  /*9630*/  BRA `(.L_x_162) ;  /* 0xffffff8c00487947 */ /* 0x000fea000383ffff */
.L_x_44:
[----:B------:R-:W-:-:S07]  /*9640*/  MOV R0, UR4 ;  /* 0x0000000400007c02 */ /* 0x000fce0008000f00 */
.L_x_163:
[----:B-1----:R1:W2:Y:S02]  /*9650*/  SYNCS.PHASECHK.TRANS64.TRYWAIT P0, [R0+URZ], R2 ;  /* 0x00000002000075a7 */ /* 0x0022a400080011ff */
[----:B--2---:R-:W-:Y:S05]  /*9660*/  @!P0 NANOSLEEP.SYNCS 0x989680 ;  /* 0x009896800000895d */ /* 0x004fea0003900000 */
[----:B------:R-:W2:Y:S02]  /*9670*/  @!P0 SYNCS.PHASECHK.TRANS64 P0, [R0+URZ], R2 ;  /* 0x00000002000085a7 */ /* 0x000ea400080010ff */
[----:B--2---:R-:W-:Y:S05]  /*9680*/  @!P0 BRA `(.L_x_163) ;  /* 0xfffffffc00f08947 */ /* 0x004fea000383ffff */
[----:B------:R-:W-:Y:S05]  /*9690*/  BRA `(.L_x_164) ;  /* 0xffffff9000f07947 */ /* 0x000fea000383ffff */
.L_x_45:
[----:B------:R-:W-:-:S07]  /*96a0*/  MOV R0, UR5 ;  /* 0x0000000500007c02 */ /* 0x000fce0008000f00 */
.L_x_165:
[----:B-1----:R1:W2:Y:S02]  /*96b0*/  SYNCS.PHASECHK.TRANS64.TRYWAIT P0, [R0+URZ], R3 ;  /* 0x00000003000075a7 */ /* 0x0022a400080011ff */
[----:B--2---:R-:W-:Y:S05]  /*96c0*/  @!P0 NANOSLEEP.SYNCS 0x989680 ;  /* 0x009896800000895d */ /* 0x004fea0003900000 */
[----:B------:R-:W2:Y:S02]  /*96d0*/  @!P0 SYNCS.PHASECHK.TRANS64 P0, [R0+URZ], R3 ;  /* 0x00000003000085a7 */ /* 0x000ea400080010ff */
[----:B--2---:R-:W-:Y:S05]  /*96e0*/  @!P0 BRA `(.L_x_165) ;  /* 0xfffffffc00f08947 */ /* 0x004fea000383ffff */
[----:B------:R-:W-:Y:S05]  /*96f0*/  BRA `(.L_x_166) ;  /* 0xffffff9000fc7947 */ /* 0x000fea000383ffff */
.L_x_46:
[----:B------:R-:W-:-:S07]  /*9700*/  MOV R0, UR5 ;  /* 0x0000000500007c02 */ /* 0x000fce0008000f00 */
.L_x_167:
[----:B-1----:R1:W2:Y:S02]  /*9710*/  SYNCS.PHASECHK.TRANS64.TRYWAIT P0, [R0+URZ], R3 ;  /* 0x00000003000075a7 */ /* 0x0022a400080011ff */
[----:B--2---:R-:W-:Y:S05]  /*9720*/  @!P0 NANOSLEEP.SYNCS 0x989680 ;  /* 0x009896800000895d */ /* 0x004fea0003900000 */
[----:B------:R-:W2:Y:S02]  /*9730*/  @!P0 SYNCS.PHASECHK.TRANS64 P0, [R0+URZ], R3 ;  /* 0x00000003000085a7 */ /* 0x000ea400080010ff */
[----:B--2---:R-:W-:Y:S05]  /*9740*/  @!P0 BRA `(.L_x_167) ;  /* 0xfffffffc00f08947 */ /* 0x004fea000383ffff */
[----:B------:R-:W-:Y:S05]  /*9750*/  BRA `(.L_x_168) ;  /* 0xffffff9400087947 */ /* 0x000fea000383ffff */
.L_x_47:
[----:B------:R-:W-:-:S07]  /*9760*/  MOV R0, UR5 ;  /* 0x0000000500007c02 */ /* 0x000fce0008000f00 */
.L_x_169:
[----:B-1----:R1:W2:Y:S02]  /*9770*/  SYNCS.PHASECHK.TRANS64.TRYWAIT P0, [R0+URZ], R3 ;  /* 0x00000003000075a7 */ /* 0x0022a400080011ff */
[----:B--2---:R-:W-:Y:S05]  /*9780*/  @!P0 NANOSLEEP.SYNCS 0x989680 ;  /* 0x009896800000895d */ /* 0x004fea0003900000 */
[----:B------:R-:W2:Y:S02]  /*9790*/  @!P0 SYNCS.PHASECHK.TRANS64 P0, [R0+URZ], R3 ;  /* 0x00000003000085a7 */ /* 0x000ea400080010ff */
[----:B--2---:R-:W-:Y:S05]  /*97a0*/  @!P0 BRA `(.L_x_169) ;  /* 0xfffffffc00f08947 */ /* 0x004fea000383ffff */
[----:B------:R-:W-:Y:S05]  /*97b0*/  BRA `(.L_x_170) ;  /* 0xffffff9400147947 */ /* 0x000fea000383ffff */
.L_x_48:
[----:B------:R-:W-:-:S07]  /*97c0*/  MOV R0, UR5 ;  /* 0x0000000500007c02 */ /* 0x000fce0008000f00 */
.L_x_171:
[----:B-1----:R1:W2:Y:S02]  /*97d0*/  SYNCS.PHASECHK.TRANS64.TRYWAIT P0, [R0+URZ], R3 ;  /* 0x00000003000075a7 */ /* 0x0022a400080011ff */
[----:B--2---:R-:W-:Y:S05]  /*97e0*/  @!P0 NANOSLEEP.SYNCS 0x989680 ;  /* 0x009896800000895d */ /* 0x004fea0003900000 */
[----:B------:R-:W2:Y:S02]  /*97f0*/  @!P0 SYNCS.PHASECHK.TRANS64 P0, [R0+URZ], R3 ;  /* 0x00000003000085a7 */ /* 0x000ea400080010ff */
[----:B--2---:R-:W-:Y:S05]  /*9800*/  @!P0 BRA `(.L_x_171) ;  /* 0xfffffffc00f08947 */ /* 0x004fea000383ffff */
[----:B------:R-:W-:Y:S05]  /*9810*/  BRA `(.L_x_172) ;  /* 0xffffff9400207947 */ /* 0x000fea000383ffff */
.L_x_49:
[----:B------:R-:W-:-:S07]  /*9820*/  MOV R0, UR5 ;  /* 0x0000000500007c02 */ /* 0x000fce0008000f00 */
.L_x_173:
[----:B-1----:R1:W2:Y:S02]  /*9830*/  SYNCS.PHASECHK.TRANS64.TRYWAIT P0, [R0+URZ], R3 ;  /* 0x00000003000075a7 */ /* 0x0022a400080011ff */
[----:B--2---:R-:W-:Y:S05]  /*9840*/  @!P0 NANOSLEEP.SYNCS 0x989680 ;  /* 0x009896800000895d */ /* 0x004fea0003900000 */
[----:B------:R-:W2:Y:S02]  /*9850*/  @!P0 SYNCS.PHASECHK.TRANS64 P0, [R0+URZ], R3 ;  /* 0x00000003000085a7 */ /* 0x000ea400080010ff */
[----:B--2---:R-:W-:Y:S05]  /*9860*/  @!P0 BRA `(.L_x_173) ;  /* 0xfffffffc00f08947 */ /* 0x004fea000383ffff */
[----:B------:R-:W-:Y:S05]  /*9870*/  BRA `(.L_x_174) ;  /* 0xffffff94002c7947 */ /* 0x000fea000383ffff */
.L_x_50:
[----:B------:R-:W-:-:S07]  /*9880*/  MOV R0, UR5 ;  /* 0x0000000500007c02 */ /* 0x000fce0008000f00 */
.L_x_175:
[----:B-1----:R1:W2:Y:S02]  /*9890*/  SYNCS.PHASECHK.TRANS64.TRYWAIT P0, [R0+URZ], R3 ;  /* 0x00000003000075a7 */ /* 0x0022a400080011ff */
[----:B--2---:R-:W-:Y:S05]  /*98a0*/  @!P0 NANOSLEEP.SYNCS 0x989680 ;  /* 0x009896800000895d */ /* 0x004fea0003900000 */
[----:B------:R-:W2:Y:S02]  /*98b0*/  @!P0 SYNCS.PHASECHK.TRANS64 P0, [R0+URZ], R3 ;  /* 0x00000003000085a7 */ /* 0x000ea400080010ff */
[----:B--2---:R-:W-:Y:S05]  /*98c0*/  @!P0 BRA `(.L_x_175) ;  /* 0xfffffffc00f08947 */ /* 0x004fea000383ffff */
[----:B------:R-:W-:Y:S05]  /*98d0*/  BRA `(.L_x_176) ;  /* 0xffffff9400387947 */ /* 0x000fea000383ffff */
.L_x_51:
[----:B------:R-:W-:-:S07]  /*98e0*/  MOV R0, UR5 ;  /* 0x0000000500007c02 */ /* 0x000fce0008000f00 */
.L_x_177:
[----:B-1----:R1:W2:Y:S02]  /*98f0*/  SYNCS.PHASECHK.TRANS64.TRYWAIT P0, [R0+URZ], R3 ;  /* 0x00000003000075a7 */ /* 0x0022a400080011ff */
[----:B--2---:R-:W-:Y:S05]  /*9900*/  @!P0 NANOSLEEP.SYNCS 0x989680 ;  /* 0x009896800000895d */ /* 0x004fea0003900000 */
[----:B------:R-:W2:Y:S02]  /*9910*/  @!P0 SYNCS.PHASECHK.TRANS64 P0, [R0+URZ], R3 ;  /* 0x00000003000085a7 */ /* 0x000ea400080010ff */
[----:B--2---:R-:W-:Y:S05]  /*9920*/  @!P0 BRA `(.L_x_177) ;  /* 0xfffffffc00f08947 */ /* 0x004fea000383ffff */
[----:B------:R-:W-:Y:S05]  /*9930*/  BRA `(.L_x_178) ;  /* 0xffffff9400447947 */ /* 0x000fea000383ffff */
.L_x_52:
[----:B------:R-:W-:-:S07]  /*9940*/  MOV R0, UR5 ;  /* 0x0000000500007c02 */ /* 0x000fce0008000f00 */
.L_x_179:
[----:B-1----:R1:W2:Y:S02]  /*9950*/  SYNCS.PHASECHK.TRANS64.TRYWAIT P0, [R0+URZ], R3 ;  /* 0x00000003000075a7 */ /* 0x0022a400080011ff */
[----:B--2---:R-:W-:Y:S05]  /*9960*/  @!P0 NANOSLEEP.SYNCS 0x989680 ;  /* 0x009896800000895d */ /* 0x004fea0003900000 */
[----:B------:R-:W2:Y:S02]  /*9970*/  @!P0 SYNCS.PHASECHK.TRANS64 P0, [R0+URZ], R3 ;  /* 0x00000003000085a7 */ /* 0x000ea400080010ff */
[----:B--2---:R-:W-:Y:S05]  /*9980*/  @!P0 BRA `(.L_x_179) ;  /* 0xfffffffc00f08947 */ /* 0x004fea000383ffff */
[----:B------:R-:W-:Y:S05]  /*9990*/  BRA `(.L_x_180) ;  /* 0xffffff9400507947 */ /* 0x000fea000383ffff */
.L_x_53:
[----:B------:R-:W-:-:S07]  /*99a0*/  MOV R0, UR5 ;  /* 0x0000000500007c02 */ /* 0x000fce0008000f00 */
.L_x_181:
[----:B-1----:R1:W2:Y:S02]  /*99b0*/  SYNCS.PHASECHK.TRANS64.TRYWAIT P0, [R0+URZ], R3 ;  /* 0x00000003000075a7 */ /* 0x0022a400080011ff */
[----:B--2---:R-:W-:Y:S05]  /*99c0*/  @!P0 NANOSLEEP.SYNCS 0x989680 ;  /* 0x009896800000895d */ /* 0x004fea0003900000 */
[----:B------:R-:W2:Y:S02]  /*99d0*/  @!P0 SYNCS.PHASECHK.TRANS64 P0, [R0+URZ], R3 ;  /* 0x00000003000085a7 */ /* 0x000ea400080010ff */
[----:B--2---:R-:W-:Y:S05]  /*99e0*/  @!P0 BRA `(.L_x_181) ;  /* 0xfffffffc00f08947 */ /* 0x004fea000383ffff */
[----:B------:R-:W-:Y:S05]  /*99f0*/  BRA `(.L_x_182) ;  /* 0xffffff94005c7947 */ /* 0x000fea000383ffff */
.L_x_54:
[----:B------:R-:W-:-:S07]  /*9a00*/  MOV R0, UR5 ;  /* 0x0000000500007c02 */ /* 0x000fce0008000f00 */
.L_x_183:
[----:B-1----:R1:W2:Y:S02]  /*9a10*/  SYNCS.PHASECHK.TRANS64.TRYWAIT P0, [R0+URZ], R3 ;  /* 0x00000003000075a7 */ /* 0x0022a400080011ff */
[----:B--2---:R-:W-:Y:S05]  /*9a20*/  @!P0 NANOSLEEP.SYNCS 0x989680 ;  /* 0x009896800000895d */ /* 0x004fea0003900000 */
[----:B------:R-:W2:Y:S02]  /*9a30*/  @!P0 SYNCS.PHASECHK.TRANS64 P0, [R0+URZ], R3 ;  /* 0x00000003000085a7 */ /* 0x000ea400080010ff */
[----:B--2---:R-:W-:Y:S05]  /*9a40*/  @!P0 BRA `(.L_x_183) ;  /* 0xfffffffc00f08947 */ /* 0x004fea000383ffff */
[----:B------:R-:W-:Y:S05]  /*9a50*/  BRA `(.L_x_184) ;  /* 0xffffff9400687947 */ /* 0x000fea000383ffff */
.L_x_55:
[----:B------:R-:W-:-:S07]  /*9a60*/  MOV R0, UR5 ;  /* 0x0000000500007c02 */ /* 0x000fce0008000f00 */
.L_x_185:
[----:B-1----:R1:W2:Y:S02]  /*9a70*/  SYNCS.PHASECHK.TRANS64.TRYWAIT P0, [R0+URZ], R3 ;  /* 0x00000003000075a7 */ /* 0x0022a400080011ff */
[----:B--2---:R-:W-:Y:S05]  /*9a80*/  @!P0 NANOSLEEP.SYNCS 0x989680 ;  /* 0x009896800000895d */ /* 0x004fea0003900000 */
[----:B------:R-:W2:Y:S02]  /*9a90*/  @!P0 SYNCS.PHASECHK.TRANS64 P0, [R0+URZ], R3 ;  /* 0x00000003000085a7 */ /* 0x000ea400080010ff */
[----:B--2---:R-:W-:Y:S05]  /*9aa0*/  @!P0 BRA `(.L_x_185) ;  /* 0xfffffffc00f08947 */ /* 0x004fea000383ffff */
[----:B------:R-:W-:Y:S05]  /*9ab0*/  BRA `(.L_x_186) ;  /* 0xffffff9400747947 */ /* 0x000fea000383ffff */
.L_x_58:
[----:B--2---:R2:W3:Y:S02]  /*9ac0*/  SYNCS.PHASECHK.TRANS64.TRYWAIT P0, [R2+URZ+0x180], R4 ;  /* 0x00018004020075a7 */ /* 0x0044e400080011ff */
[----:B---3--:R-:W-:Y:S05]  /*9ad0*/  @!P0 NANOSLEEP.SYNCS 0x989680 ;  /* 0x009896800000895d */ /* 0x008fea0003900000 */
[----:B------:R-:W3:Y:S02]  /*9ae0*/  @!P0 SYNCS.PHASECHK.TRANS64 P0, [R2+URZ+0x180], R4 ;  /* 0x00018004020085a7 */ /* 0x000ee400080010ff */
[----:B---3--:R-:W-:Y:S05]  /*9af0*/  @!P0 BRA `(.L_x_58) ;  /* 0xfffffffc00f08947 */ /* 0x008fea000383ffff */
[----:B------:R-:W-:Y:S05]  /*9b00*/  BRA `(.L_x_187) ;  /* 0xffffff9400d07947 */ /* 0x000fea000383ffff */
.L_x_59:
[----:B------:R-:W-:-:S07]  /*9b10*/  MOV R2, UR4 ;  /* 0x0000000400027c02 */ /* 0x000fce0008000f00 */
.L_x_188:
[----:B--2---:R2:W3:Y:S02]  /*9b20*/  SYNCS.PHASECHK.TRANS64.TRYWAIT P0, [R2+URZ+0x130], R5 ;  /* 0x00013005020075a7 */ /* 0x0044e400080011ff */
[----:B---3--:R-:W-:Y:S05]  /*9b30*/  @!P0 NANOSLEEP.SYNCS 0x989680 ;  /* 0x009896800000895d */ /* 0x008fea0003900000 */
[----:B------:R-:W3:Y:S02]  /*9b40*/  @!P0 SYNCS.PHASECHK.TRANS64 P0, [R2+URZ+0x130], R5 ;  /* 0x00013005020085a7 */ /* 0x000ee400080010ff */
[----:B---3--:R-:W-:Y:S05]  /*9b50*/  @!P0 BRA `(.L_x_188) ;  /* 0xfffffffc00f08947 */ /* 0x008fea000383ffff */
[----:B------:R-:W-:Y:S05]  /*9b60*/  BRA `(.L_x_189) ;  /* 0xffffff9400e07947 */ /* 0x000fea000383ffff */
.L_x_60:
[----:B--2---:R2:W3:Y:S02]  /*9b70*/  SYNCS.PHASECHK.TRANS64.TRYWAIT P1, [R2+URZ+0x120], R4 ;  /* 0x00012004020075a7 */ /* 0x0044e400080211ff */
[----:B---3--:R-:W-:Y:S05]  /*9b80*/  @!P1 NANOSLEEP.SYNCS 0x989680 ;  /* 0x009896800000995d */ /* 0x008fea0003900000 */
[----:B------:R-:W3:Y:S02]  /*9b90*/  @!P1 SYNCS.PHASECHK.TRANS64 P1, [R2+URZ+0x120], R4 ;  /* 0x00012004020095a7 */ /* 0x000ee400080210ff */
[----:B---3--:R-:W-:Y:S05]  /*9ba0*/  @!P1 BRA `(.L_x_60) ;  /* 0xfffffffc00f09947 */ /* 0x008fea000383ffff */
[----:B------:R-:W-:Y:S05]  /*9bb0*/  BRA `(.L_x_190) ;  /* 0xffffff9800107947 */ /* 0x000fea000383ffff */
.L_x_63:
[----:B------:R-:W-:-:S07]  /*9bc0*/  MOV R0, UR4 ;  /* 0x0000000400007c02 */ /* 0x000fce0008000f00 */
.L_x_191:
[----:B--2---:R2:W3:Y:S02]  /*9bd0*/  SYNCS.PHASECHK.TRANS64.TRYWAIT P0, [R0+URZ+0x130], R2 ;  /* 0x00013002000075a7 */ /* 0x0044e400080011ff */
[----:B---3--:R-:W-:Y:S05]  /*9be0*/  @!P0 NANOSLEEP.SYNCS 0x989680 ;  /* 0x009896800000895d */ /* 0x008fea0003900000 */
[----:B------:R-:W3:Y:S02]  /*9bf0*/  @!P0 SYNCS.PHASECHK.TRANS64 P0, [R0+URZ+0x130], R2 ;  /* 0x00013002000085a7 */ /* 0x000ee400080010ff */
[----:B---3--:R-:W-:Y:S05]  /*9c00*/  @!P0 BRA `(.L_x_191) ;  /* 0xfffffffc00f08947 */ /* 0x008fea000383ffff */
[----:B------:R-:W-:Y:S05]  /*9c10*/  BRA `(.L_x_62) ;  /* 0xffffff9800647947 */ /* 0x000fea000383ffff */
.L_x_72:
[----:B--2---:R-:W-:-:S04]  /*9c20*/  MOV R5, UR5 ;  /* 0x0000000500057c02 */ /* 0x004fc80008000f00 */
[----:B------:R2:W3:Y:S03]  /*9c30*/  SYNCS.PHASECHK.TRANS64.TRYWAIT P0, [R5+URZ+0x8], R6 ;  /* 0x00000806050075a7 */ /* 0x0004e600080011ff */
[----:B---3--:R-:W-:Y:S05]  /*9c40*/  @!P0 NANOSLEEP.SYNCS 0x989680 ;  /* 0x009896800000895d */ /* 0x008fea0003900000 */
[----:B------:R-:W3:Y:S02]  /*9c50*/  @!P0 SYNCS.PHASECHK.TRANS64 P0, [R5+URZ+0x8], R6 ;  /* 0x00000806050085a7 */ /* 0x000ee400080010ff */
[----:B---3--:R-:W-:Y:S05]  /*9c60*/  @!P0 BRA `(.L_x_72) ;  /* 0xfffffffc00ec8947 */ /* 0x008fea000383ffff */
[----:B------:R-:W-:Y:S05]  /*9c70*/  BRA `(.L_x_71) ;  /* 0xffffff9c00187947 */ /* 0x000fea000383ffff */
.L_x_74:
[----:B------:R-:W-:Y:S01]  /*9c80*/  BSSY B0, `(.L_x_192) ;  /* 0x0000006000007945 */ /* 0x000fe20003800000 */
[----:B------:R-:W-:-:S07]  /*9c90*/  MOV R15, 0xffffffff ;  /* 0xffffffff000f7802 */ /* 0x000fce0000000f00 */
[----:B-12--5:R-:W-:Y:S05]  /*9ca0*/  WARPSYNC.COLLECTIVE R15, `(.L_x_193) ;  /* 0x000000000f0c7348 */ /* 0x026fea0003c00000 */
[----:B------:R-:W-:Y:S02]  /*9cb0*/  ELECT P6, UR79, PT ;  /* 0x00000000004f782f */ /* 0x000fe400038c0000 */
[----:B------:R-:W-:Y:S01]  /*9cc0*/  MOV R14, UR79 ;  /* 0x0000004f000e7c02 */ /* 0x000fe20008000f00 */
[----:B-12--5:R-:W-:Y:S10]  /*9cd0*/  ENDCOLLECTIVE ;  /* 0x000000000000791b */ /* 0x026ff40003800000 */
.L_x_193:
[----:B------:R-:W-:Y:S05]  /*9ce0*/  BSYNC B0 ;  /* 0x0000000000007941 */ /* 0x000fea0003800000 */
.L_x_192:
[----:B------:R-:W-:Y:S05]  /*9cf0*/  BRA `(.L_x_194) ;  /* 0xffffff9c00487947 */ /* 0x000fea000383ffff */
.L_x_76:
[----:B--2---:R-:W-:-:S04]  /*9d00*/  MOV R0, UR5 ;  /* 0x0000000500007c02 */ /* 0x004fc80008000f00 */
[----:B------:R2:W3:Y:S03]  /*9d10*/  SYNCS.PHASECHK.TRANS64.TRYWAIT P0, [R0+URZ+0x8], R4 ;  /* 0x00000804000075a7 */ /* 0x0004e600080011ff */
[----:B---3--:R-:W-:Y:S05]  /*9d20*/  @!P0 NANOSLEEP.SYNCS 0x989680 ;  /* 0x009896800000895d */ /* 0x008fea0003900000 */
[----:B------:R-:W3:Y:S02]  /*9d30*/  @!P0 SYNCS.PHASECHK.TRANS64 P0, [R0+URZ+0x8], R4 ;  /* 0x00000804000085a7 */ /* 0x000ee400080010ff */
[----:B---3--:R-:W-:Y:S05]  /*9d40*/  @!P0 BRA `(.L_x_76) ;  /* 0xfffffffc00ec8947 */ /* 0x008fea000383ffff */
[----:B------:R-:W-:Y:S05]  /*9d50*/  BRA `(.L_x_75) ;  /* 0xffffff9c004c7947 */ /* 0x000fea000383ffff */
.L_x_77:
[----:B-1----:R1:W2:Y:S02]  /*9d60*/  SYNCS.PHASECHK.TRANS64.TRYWAIT P0, [R0+URZ+0x120], R4 ;  /* 0x00012004000075a7 */ /* 0x0022a400080011ff */
[----:B--2---:R-:W-:Y:S05]  /*9d70*/  @!P0 NANOSLEEP.SYNCS 0x989680 ;  /* 0x009896800000895d */ /* 0x004fea0003900000 */
[----:B------:R-:W2:Y:S02]  /*9d80*/  @!P0 SYNCS.PHASECHK.TRANS64 P0, [R0+URZ+0x120], R4 ;  /* 0x00012004000085a7 */ /* 0x000ea400080010ff */
[----:B--2---:R-:W-:Y:S05]  /*9d90*/  @!P0 BRA `(.L_x_77) ;  /* 0xfffffffc00f08947 */ /* 0x004fea000383ffff */
[----:B------:R-:W-:Y:S05]  /*9da0*/  BRA `(.L_x_195) ;  /* 0xffffffa000387947 */ /* 0x000fea000383ffff */
.L_x_79:
[----:B------:R-:W-:-:S07]  /*9db0*/  MOV R0, UR31 ;  /* 0x0000001f00007c02 */ /* 0x000fce0008000f00 */
.L_x_196:
[----:B-1----:R1:W2:Y:S02]  /*9dc0*/  SYNCS.PHASECHK.TRANS64.TRYWAIT P0, [R0+URZ+0x160], R4 ;  /* 0x00016004000075a7 */ /* 0x0022a400080011ff */
[----:B--2---:R-:W-:Y:S05]  /*9dd0*/  @!P0 NANOSLEEP.SYNCS 0x989680 ;  /* 0x009896800000895d */ /* 0x004fea0003900000 */
[----:B------:R-:W2:Y:S02]  /*9de0*/  @!P0 SYNCS.PHASECHK.TRANS64 P0, [R0+URZ+0x160], R4 ;  /* 0x00016004000085a7 */ /* 0x000ea400080010ff */
[----:B--2---:R-:W-:Y:S05]  /*9df0*/  @!P0 BRA `(.L_x_196) ;  /* 0xfffffffc00f08947 */ /* 0x004fea000383ffff */
[----:B------:R-:W-:Y:S05]  /*9e00*/  BRA `(.L_x_197) ;  /* 0xffffffa000847947 */ /* 0x000fea000383ffff */
.L_x_82:
[----:B------:R-:W-:Y:S07]  /*9e10*/  MOV R0, UR5 ;  /* 0x0000000500007c02 */ /* 0x000fee0008000f00 */
.L_x_198:
[----:B-1----:R1:W2:Y:S02]  /*9e20*/  SYNCS.PHASECHK.TRANS64.TRYWAIT P0, [R0+URZ], R4 ;  /* 0x00000004000075a7 */ /* 0x0022a400080011ff */
[----:B--2---:R-:W-:Y:S05]  /*9e30*/  @!P0 NANOSLEEP.SYNCS 0x989680 ;  /* 0x009896800000895d */ /* 0x004fea0003900000 */
[----:B------:R-:W2:Y:S02]  /*9e40*/  @!P0 SYNCS.PHASECHK.TRANS64 P0, [R0+URZ], R4 ;  /* 0x00000004000085a7 */ /* 0x000ea400080010ff */
[----:B--2---:R-:W-:Y:S05]  /*9e50*/  @!P0 BRA `(.L_x_198) ;  /* 0xfffffffc00f08947 */ /* 0x004fea000383ffff */
[----:B------:R-:W-:Y:S05]  /*9e60*/  BRA `(.L_x_81) ;  /* 0xffffffa000987947 */ /* 0x000fea000383ffff */
.L_x_86:
[----:B-1----:R-:W-:-:S07]  /*9e70*/  MOV R0, UR4 ;  /* 0x0000000400007c02 */ /* 0x002fce0008000f00 */
.L_x_199:
[----:B-1----:R1:W2:Y:S02]  /*9e80*/  SYNCS.PHASECHK.TRANS64.TRYWAIT P0, [R0+URZ], R2 ;  /* 0x00000002000075a7 */ /* 0x0022a400080011ff */
[----:B--2---:R-:W-:Y:S05]  /*9e90*/  @!P0 NANOSLEEP.SYNCS 0x989680 ;  /* 0x009896800000895d */ /* 0x004fea0003900000 */
[----:B------:R-:W2:Y:S02]  /*9ea0*/  @!P0 SYNCS.PHASECHK.TRANS64 P0, [R0+URZ], R2 ;  /* 0x00000002000085a7 */ /* 0x000ea400080010ff */
[----:B--2---:R-:W-:Y:S05]  /*9eb0*/  @!P0 BRA `(.L_x_199) ;  /* 0xfffffffc00f08947 */ /* 0x004fea000383ffff */
[----:B------:R-:W-:Y:S05]  /*9ec0*/  BRA `(.L_x_200) ;  /* 0xffffffa4008c7947 */ /* 0x000fea000383ffff */
.L_x_87:
[----:B------:R-:W-:-:S07]  /*9ed0*/  MOV R0, UR5 ;  /* 0x0000000500007c02 */ /* 0x000fce0008000f00 */
.L_x_201:
[----:B-1----:R1:W2:Y:S02]  /*9ee0*/  SYNCS.PHASECHK.TRANS64.TRYWAIT P0, [R0+URZ], R3 ;  /* 0x00000003000075a7 */ /* 0x0022a400080011ff */
[----:B--2---:R-:W-:Y:S05]  /*9ef0*/  @!P0 NANOSLEEP.SYNCS 0x989680 ;  /* 0x009896800000895d */ /* 0x004fea0003900000 */
[----:B------:R-:W2:Y:S02]  /*9f00*/  @!P0 SYNCS.PHASECHK.TRANS64 P0, [R0+URZ], R3 ;  /* 0x00000003000085a7 */ /* 0x000ea400080010ff */
[----:B--2---:R-:W-:Y:S05]  /*9f10*/  @!P0 BRA `(.L_x_201) ;  /* 0xfffffffc00f08947 */ /* 0x004fea000383ffff */
[----:B------:R-:W-:Y:S05]  /*9f20*/  BRA `(.L_x_202) ;  /* 0xffffffa400987947 */ /* 0x000fea000383ffff */
.L_x_88:
[----:B------:R-:W-:-:S07]  /*9f30*/  MOV R0, UR5 ;  /* 0x0000000500007c02 */ /* 0x000fce0008000f00 */
.L_x_203:
[----:B-1----:R1:W2:Y:S02]  /*9f40*/  SYNCS.PHASECHK.TRANS64.TRYWAIT P0, [R0+URZ], R3 ;  /* 0x00000003000075a7 */ /* 0x0022a400080011ff */
[----:B--2---:R-:W-:Y:S05]  /*9f50*/  @!P0 NANOSLEEP.SYNCS 0x989680 ;  /* 0x009896800000895d */ /* 0x004fea0003900000 */
[----:B------:R-:W2:Y:S02]  /*9f60*/  @!P0 SYNCS.PHASECHK.TRANS64 P0, [R0+URZ], R3 ;  /* 0x00000003000085a7 */ /* 0x000ea400080010ff */
[----:B--2---:R-:W-:Y:S05]  /*9f70*/  @!P0 BRA `(.L_x_203) ;  /* 0xfffffffc00f08947 */ /* 0x004fea000383ffff */
[----:B------:R-:W-:Y:S05]  /*9f80*/  BRA `(.L_x_204) ;  /* 0xffffffa400a47947 */ /* 0x000fea000383ffff */
.L_x_91:
[----:B------:R-:W-:-:S07]  /*9f90*/  MOV R0, UR26 ;  /* 0x0000001a00007c02 */ /* 0x000fce0008000f00 */
.L_x_205:
[----:B-1----:R1:W2:Y:S02]  /*9fa0*/  SYNCS.PHASECHK.TRANS64.TRYWAIT P1, [R0+URZ+0x1a0], R2 ;  /* 0x0001a002000075a7 */ /* 0x0022a400080211ff */
[----:B--2---:R-:W-:Y:S05]  /*9fb0*/  @!P1 NANOSLEEP.SYNCS 0x989680 ;  /* 0x009896800000995d */ /* 0x004fea0003900000 */
[----:B------:R-:W2:Y:S02]  /*9fc0*/  @!P1 SYNCS.PHASECHK.TRANS64 P1, [R0+URZ+0x1a0], R2 ;  /* 0x0001a002000095a7 */ /* 0x000ea400080210ff */
[----:B--2---:R-:W-:Y:S05]  /*9fd0*/  @!P1 BRA `(.L_x_205) ;  /* 0xfffffffc00f09947 */ /* 0x004fea000383ffff */
[----:B------:R-:W-:Y:S05]  /*9fe0*/  BRA `(.L_x_206) ;  /* 0xffffffa400f07947 */ /* 0x000fea000383ffff */
.L_x_96:
[----:B--2---:R2:W3:Y:S02]  /*9ff0*/  SYNCS.PHASECHK.TRANS64.TRYWAIT P0, [R8+URZ+0x120], R0 ;  /* 0x00012000080075a7 */ /* 0x0044e400080011ff */
[----:B---3--:R-:W-:Y:S05]  /*a000*/  @!P0 NANOSLEEP.SYNCS 0x989680 ;  /* 0x009896800000895d */ /* 0x008fea0003900000 */
[----:B------:R-:W3:Y:S02]  /*a010*/  @!P0 SYNCS.PHASECHK.TRANS64 P0, [R8+URZ+0x120], R0 ;  /* 0x00012000080085a7 */ /* 0x000ee400080010ff */
[----:B---3--:R-:W-:Y:S05]  /*a020*/  @!P0 BRA `(.L_x_96) ;  /* 0xfffffffc00f08947 */ /* 0x008fea000383ffff */
[----:B------:R-:W-:Y:S05]  /*a030*/  BRA `(.L_x_207) ;  /* 0xffffffac00287947 */ /* 0x000fea000383ffff */
.L_x_99:
[----:B--2---:R-:W-:Y:S07]  /*a040*/  MOV R0, UR21 ;  /* 0x0000001500007c02 */ /* 0x004fee0008000f00 */
.L_x_208:
[----:B--2---:R2:W3:Y:S02]  /*a050*/  SYNCS.PHASECHK.TRANS64.TRYWAIT P1, [R0+URZ+0x118], R2 ;  /* 0x00011802000075a7 */ /* 0x0044e400080211ff */
[----:B---3--:R-:W-:Y:S05]  /*a060*/  @!P1 NANOSLEEP.SYNCS 0x989680 ;  /* 0x009896800000995d */ /* 0x008fea0003900000 */
[----:B------:R-:W3:Y:S02]  /*a070*/  @!P1 SYNCS.PHASECHK.TRANS64 P1, [R0+URZ+0x118], R2 ;  /* 0x00011802000095a7 */ /* 0x000ee400080210ff */
[----:B---3--:R-:W-:Y:S05]  /*a080*/  @!P1 BRA `(.L_x_208) ;  /* 0xfffffffc00f09947 */ /* 0x008fea000383ffff */
[----:B------:R-:W-:Y:S05]  /*a090*/  BRA `(.L_x_98) ;  /* 0xffffffb000a47947 */ /* 0x000fea000383ffff */
.L_x_102:
[----:B--2---:R-:W-:Y:S07]  /*a0a0*/  MOV R0, UR21 ;  /* 0x0000001500007c02 */ /* 0x004fee0008000f00 */
.L_x_209:
[----:B--2---:R2:W3:Y:S02]  /*a0b0*/  SYNCS.PHASECHK.TRANS64.TRYWAIT P0, [R0+URZ+0xf0], R4 ;  /* 0x0000f004000075a7 */ /* 0x0044e400080011ff */
[----:B---3--:R-:W-:Y:S05]  /*a0c0*/  @!P0 NANOSLEEP.SYNCS 0x989680 ;  /* 0x009896800000895d */ /* 0x008fea0003900000 */
[----:B------:R-:W3:Y:S02]  /*a0d0*/  @!P0 SYNCS.PHASECHK.TRANS64 P0, [R0+URZ+0xf0], R4 ;  /* 0x0000f004000085a7 */ /* 0x000ee400080010ff */
[----:B---3--:R-:W-:Y:S05]  /*a0e0*/  @!P0 BRA `(.L_x_209) ;  /* 0xfffffffc00f08947 */ /* 0x008fea000383ffff */
[----:B------:R-:W-:Y:S05]  /*a0f0*/  BRA `(.L_x_210) ;  /* 0xffffffb000fc7947 */ /* 0x000fea000383ffff */
.L_x_103:
[----:B------:R-:W-:Y:S07]  /*a100*/  MOV R0, UR21 ;  /* 0x0000001500007c02 */ /* 0x000fee0008000f00 */
.L_x_211:
[----:B--2---:R2:W3:Y:S02]  /*a110*/  SYNCS.PHASECHK.TRANS64.TRYWAIT P0, [R0+URZ+0xf8], R4 ;  /* 0x0000f804000075a7 */ /* 0x0044e400080011ff */
[----:B---3--:R-:W-:Y:S05]  /*a120*/  @!P0 NANOSLEEP.SYNCS 0x989680 ;  /* 0x009896800000895d */ /* 0x008fea0003900000 */
[----:B------:R-:W3:Y:S02]  /*a130*/  @!P0 SYNCS.PHASECHK.TRANS64 P0, [R0+URZ+0xf8], R4 ;  /* 0x0000f804000085a7 */ /* 0x000ee400080010ff */
[----:B---3--:R-:W-:Y:S05]  /*a140*/  @!P0 BRA `(.L_x_211) ;  /* 0xfffffffc00f08947 */ /* 0x008fea000383ffff */
[----:B------:R-:W-:Y:S05]  /*a150*/  BRA `(.L_x_212) ;  /* 0xffffffb400587947 */ /* 0x000fea000383ffff */
.L_x_104:
[----:B------:R-:W-:Y:S07]  /*a160*/  MOV R0, UR21 ;  /* 0x0000001500007c02 */ /* 0x000fee0008000f00 */
.L_x_213:
[----:B--2---:R2:W3:Y:S02]  /*a170*/  SYNCS.PHASECHK.TRANS64.TRYWAIT P0, [R0+URZ+0x100], R4 ;  /* 0x00010004000075a7 */ /* 0x0044e400080011ff */
[----:B---3--:R-:W-:Y:S05]  /*a180*/  @!P0 NANOSLEEP.SYNCS 0x989680 ;  /* 0x009896800000895d */ /* 0x008fea0003900000 */
[----:B------:R-:W3:Y:S02]  /*a190*/  @!P0 SYNCS.PHASECHK.TRANS64 P0, [R0+URZ+0x100], R4 ;  /* 0x00010004000085a7 */ /* 0x000ee400080010ff */
[----:B---3--:R-:W-:Y:S05]  /*a1a0*/  @!P0 BRA `(.L_x_213) ;  /* 0xfffffffc00f08947 */ /* 0x008fea000383ffff */
[----:B------:R-:W-:Y:S05]  /*a1b0*/  BRA `(.L_x_214) ;  /* 0xffffffb400b87947 */ /* 0x000fea000383ffff */
.L_x_105:
[----:B------:R-:W-:Y:S07]  /*a1c0*/  MOV R0, UR21 ;  /* 0x0000001500007c02 */ /* 0x000fee0008000f00 */
.L_x_215:
[----:B--2---:R2:W3:Y:S02]  /*a1d0*/  SYNCS.PHASECHK.TRANS64.TRYWAIT P0, [R0+URZ+0x108], R4 ;  /* 0x00010804000075a7 */ /* 0x0044e400080011ff */
[----:B---3--:R-:W-:Y:S05]  /*a1e0*/  @!P0 NANOSLEEP.SYNCS 0x989680 ;  /* 0x009896800000895d */ /* 0x008fea0003900000 */
[----:B------:R-:W3:Y:S02]  /*a1f0*/  @!P0 SYNCS.PHASECHK.TRANS64 P0, [R0+URZ+0x108], R4 ;  /* 0x00010804000085a7 */ /* 0x000ee400080010ff */
[----:B---3--:R-:W-:Y:S05]  /*a200*/  @!P0 BRA `(.L_x_215) ;  /* 0xfffffffc00f08947 */ /* 0x008fea000383ffff */
[----:B------:R-:W-:Y:S05]  /*a210*/  BRA `(.L_x_216) ;  /* 0xffffffb800207947 */ /* 0x000fea000383ffff */
.L_x_107:
[----:B------:R-:W-:-:S07]  /*a220*/  MOV R0, UR21 ;  /* 0x0000001500007c02 */ /* 0x000fce0008000f00 */
.L_x_217:
[----:B---3--:R3:W4:Y:S02]  /*a230*/  SYNCS.PHASECHK.TRANS64.TRYWAIT P0, [R0+URZ+0xf0], R2 ;  /* 0x0000f002000075a7 */ /* 0x00872400080011ff */
[----:B----4-:R-:W-:Y:S05]  /*a240*/  @!P0 NANOSLEEP.SYNCS 0x989680 ;  /* 0x009896800000895d */ /* 0x010fea0003900000 */
[----:B------:R-:W4:Y:S02]  /*a250*/  @!P0 SYNCS.PHASECHK.TRANS64 P0, [R0+URZ+0xf0], R2 ;  /* 0x0000f002000085a7 */ /* 0x000f2400080010ff */
[----:B----4-:R-:W-:Y:S05]  /*a260*/  @!P0 BRA `(.L_x_217) ;  /* 0xfffffffc00f08947 */ /* 0x010fea000383ffff */
[----:B------:R-:W-:Y:S05]  /*a270*/  BRA `(.L_x_218) ;  /* 0xffffffb800ac7947 */ /* 0x000fea000383ffff */
.L_x_108:
[----:B---3--:R-:W-:-:S07]  /*a280*/  MOV R0, UR21 ;  /* 0x0000001500007c02 */ /* 0x008fce0008000f00 */
.L_x_219:
[----:B---3--:R3:W4:Y:S02]  /*a290*/  SYNCS.PHASECHK.TRANS64.TRYWAIT P0, [R0+URZ+0xf8], R2 ;  /* 0x0000f802000075a7 */ /* 0x00872400080011ff */
[----:B----4-:R-:W-:Y:S05]  /*a2a0*/  @!P0 NANOSLEEP.SYNCS 0x989680 ;  /* 0x009896800000895d */ /* 0x010fea0003900000 */
[----:B------:R-:W4:Y:S02]  /*a2b0*/  @!P0 SYNCS.PHASECHK.TRANS64 P0, [R0+URZ+0xf8], R2 ;  /* 0x0000f802000085a7 */ /* 0x000f2400080010ff */
[----:B----4-:R-:W-:Y:S05]  /*a2c0*/  @!P0 BRA `(.L_x_219) ;  /* 0xfffffffc00f08947 */ /* 0x010fea000383ffff */
[----:B------:R-:W-:Y:S05]  /*a2d0*/  BRA `(.L_x_220) ;  /* 0xffffffb8009c7947 */ /* 0x000fea000383ffff */
.L_x_109:
[----:B---3--:R-:W-:-:S07]  /*a2e0*/  MOV R0, UR21 ;  /* 0x0000001500007c02 */ /* 0x008fce0008000f00 */
.L_x_221:
[----:B---3--:R3:W4:Y:S02]  /*a2f0*/  SYNCS.PHASECHK.TRANS64.TRYWAIT P0, [R0+URZ+0x100], R2 ;  /* 0x00010002000075a7 */ /* 0x00872400080011ff */
[----:B----4-:R-:W-:Y:S05]  /*a300*/  @!P0 NANOSLEEP.SYNCS 0x989680 ;  /* 0x009896800000895d */ /* 0x010fea0003900000 */
[----:B------:R-:W4:Y:S02]  /*a310*/  @!P0 SYNCS.PHASECHK.TRANS64 P0, [R0+URZ+0x100], R2 ;  /* 0x00010002000085a7 */ /* 0x000f2400080010ff */
[----:B----4-:R-:W-:Y:S05]  /*a320*/  @!P0 BRA `(.L_x_221) ;  /* 0xfffffffc00f08947 */ /* 0x010fea000383ffff */
[----:B------:R-:W-:Y:S05]  /*a330*/  BRA `(.L_x_222) ;  /* 0xffffffb8008c7947 */ /* 0x000fea000383ffff */
.L_x_111:
[----:B-1----:R1:W2:Y:S02]  /*a340*/  SYNCS.PHASECHK.TRANS64.TRYWAIT P0, [R3+URZ+0x120], R0 ;  /* 0x00012000030075a7 */ /* 0x0022a400080011ff */
[----:B--2---:R-:W-:Y:S05]  /*a350*/  @!P0 NANOSLEEP.SYNCS 0x989680 ;  /* 0x009896800000895d */ /* 0x004fea0003900000 */
[----:B------:R-:W2:Y:S02]  /*a360*/  @!P0 SYNCS.PHASECHK.TRANS64 P0, [R3+URZ+0x120], R0 ;  /* 0x00012000030085a7 */ /* 0x000ea400080010ff */
[----:B--2---:R-:W-:Y:S05]  /*a370*/  @!P0 BRA `(.L_x_111) ;  /* 0xfffffffc00f08947 */ /* 0x004fea000383ffff */
[----:B------:R-:W-:Y:S05]  /*a380*/  BRA `(.L_x_223) ;  /* 0xffffffbc00587947 */ /* 0x000fea000383ffff */
.L_x_122:
[----:B-1----:R-:W-:Y:S04]  /*a390*/  MOV R2, UR43 ;  /* 0x0000002b00027c02 */ /* 0x002fe80008000f00 */
[----:B------:R1:W2:Y:S03]  /*a3a0*/  SYNCS.PHASECHK.TRANS64.TRYWAIT P1, [R2+URZ+0xd0], R3 ;  /* 0x0000d003020075a7 */ /* 0x0002a600080211ff */
[----:B--2---:R-:W-:Y:S05]  /*a3b0*/  @!P1 NANOSLEEP.SYNCS 0x989680 ;  /* 0x009896800000995d */ /* 0x004fea0003900000 */
[----:B------:R-:W2:Y:S02]  /*a3c0*/  @!P1 SYNCS.PHASECHK.TRANS64 P1, [R2+URZ+0xd0], R3 ;  /* 0x0000d003020095a7 */ /* 0x000ea400080210ff */
[----:B--2---:R-:W-:Y:S05]  /*a3d0*/  @!P1 BRA `(.L_x_122) ;  /* 0xfffffffc00ec9947 */ /* 0x004fea000383ffff */
[----:B------:R-:W-:Y:S05]  /*a3e0*/  BRA `(.L_x_121) ;  /* 0xffffffc800c47947 */ /* 0x000fea000383ffff */
.L_x_124:
[----:B-1----:R1:W4:Y:S02]  /*a3f0*/  SYNCS.PHASECHK.TRANS64.TRYWAIT P0, [R53+URZ+0x140], R0 ;  /* 0x00014000350075a7 */ /* 0x00232400080011ff */
[----:B----4-:R-:W-:Y:S05]  /*a400*/  @!P0 NANOSLEEP.SYNCS 0x989680 ;  /* 0x009896800000895d */ /* 0x010fea0003900000 */
[----:B------:R-:W4:Y:S02]  /*a410*/  @!P0 SYNCS.PHASECHK.TRANS64 P0, [R53+URZ+0x140], R0 ;  /* 0x00014000350085a7 */ /* 0x000f2400080010ff */
[----:B----4-:R-:W-:Y:S05]  /*a420*/  @!P0 BRA `(.L_x_124) ;  /* 0xfffffffc00f08947 */ /* 0x010fea000383ffff */
[----:B------:R-:W-:Y:S05]  /*a430*/  BRA `(.L_x_123) ;  /* 0xffffffc800e47947 */ /* 0x000fea000383ffff */
.L_x_133:
[----:B--2---:R2:W3:Y:S02]  /*a440*/  SYNCS.PHASECHK.TRANS64.TRYWAIT P0, [R2+URZ+0xd0], R0 ;  /* 0x0000d000020075a7 */ /* 0x0044e400080011ff */
[----:B---3--:R-:W-:Y:S05]  /*a450*/  @!P0 NANOSLEEP.SYNCS 0x989680 ;  /* 0x009896800000895d */ /* 0x008fea0003900000 */
[----:B------:R-:W3:Y:S02]  /*a460*/  @!P0 SYNCS.PHASECHK.TRANS64 P0, [R2+URZ+0xd0], R0 ;  /* 0x0000d000020085a7 */ /* 0x000ee400080010ff */
[----:B---3--:R-:W-:Y:S05]  /*a470*/  @!P0 BRA `(.L_x_133) ;  /* 0xfffffffc00f08947 */ /* 0x008fea000383ffff */
[----:B------:R-:W-:Y:S05]  /*a480*/  BRA `(.L_x_132) ;  /* 0xffffffd000f47947 */ /* 0x000fea000383ffff */
.L_x_141:
[----:B--2---:R2:W3:Y:S02]  /*a490*/  SYNCS.PHASECHK.TRANS64.TRYWAIT P0, [R2+URZ+0xd0], R4 ;  /* 0x0000d004020075a7 */ /* 0x0044e400080011ff */
[----:B---3--:R-:W-:Y:S05]  /*a4a0*/  @!P0 NANOSLEEP.SYNCS 0x989680 ;  /* 0x009896800000895d */ /* 0x008fea0003900000 */
[----:B------:R-:W3:Y:S02]  /*a4b0*/  @!P0 SYNCS.PHASECHK.TRANS64 P0, [R2+URZ+0xd0], R4 ;  /* 0x0000d004020085a7 */ /* 0x000ee400080010ff */
[----:B---3--:R-:W-:Y:S05]  /*a4c0*/  @!P0 BRA `(.L_x_141) ;  /* 0xfffffffc00f08947 */ /* 0x008fea000383ffff */
[----:B------:R-:W-:Y:S05]  /*a4d0*/  BRA `(.L_x_140) ;  /* 0xffffffdc00147947 */ /* 0x000fea000383ffff */
.L_x_149:
[----:B--2---:R2:W3:Y:S02]  /*a4e0*/  SYNCS.PHASECHK.TRANS64.TRYWAIT P0, [R3+URZ+0xd0], R0 ;  /* 0x0000d000030075a7 */ /* 0x0044e400080011ff */
[----:B---3--:R-:W-:Y:S05]  /*a4f0*/  @!P0 NANOSLEEP.SYNCS 0x989680 ;  /* 0x009896800000895d */ /* 0x008fea0003900000 */
[----:B------:R-:W3:Y:S02]  /*a500*/  @!P0 SYNCS.PHASECHK.TRANS64 P0, [R3+URZ+0xd0], R0 ;  /* 0x0000d000030085a7 */ /* 0x000ee400080010ff */
[----:B---3--:R-:W-:Y:S05]  /*a510*/  @!P0 BRA `(.L_x_149) ;  /* 0xfffffffc00f08947 */ /* 0x008fea000383ffff */
[----:B------:R-:W-:Y:S05]  /*a520*/  BRA `(.L_x_148) ;  /* 0xffffffe400347947 */ /* 0x000fea000383ffff */
        .weak           $__internal_0_$__cuda_sm10x_tcgen05_guardrail_trap_col_being_dealloced_not_returned_by_alloc
        .type           $__internal_0_$__cuda_sm10x_tcgen05_guardrail_trap_col_being_dealloced_not_returned_by_alloc,@function
        .size           $__internal_0_$__cuda_sm10x_tcgen05_guardrail_trap_col_being_dealloced_not_returned_by_alloc,($__internal_1_$__cuda_sm10x_tcgen05_guardrail_trap_phase_invalid_during_alloc - $__internal_0_$__cuda_sm10x_tcgen05_guardrail_trap_col_being_dealloced_not_returned_by_alloc)
$__internal_0_$__cuda_sm10x_tcgen05_guardrail_trap_col_being_dealloced_not_returned_by_alloc:
[----:B------:R-:W-:Y:S05]  /*a530*/  BPT.TRAP 0x1 ;  /* 0x000000040000795c */ /* 0x000fea0000300000 */
[----:B------:R-:W-:-:S04]  /*a540*/  HFMA2 R3, -RZ, RZ, 0, 0 ;  /* 0x00000000ff037431 */ /* 0x000fc800000001ff */
[----:B------:R-:W-:Y:S05]  /*a550*/  RET.REL.NODEC R2 `(_ZN7cutlass13device_kernelINS_4gemm6kernel13GemmUniversalIN4cute5tupleIJiiiiEEENS1_10collective13CollectiveMmaINS1_35MainloopSm100TmaUmmaWarpSpecializedILi13ELi2ELi4ENS5_IJNS4_1CILi4EEENSA_ILi1EEESC_EEEEENS5_IJNSA_ILi128EEESF_NSA_ILi64EEEEEENS_6half_tENS5_IJlSC_lEEESI_SJ_NS4_8TiledMMAINS4_8MMA_AtomIJNS4_26SM100_MMA_F16BF16_2x1SM_SSISI_SI_fLi128ELi128ELNS4_4UMMA5MajorE0ELSO_0ELNSN_7ScaleInE0ELSP_0EEEEEENS4_6LayoutINS5_IJSC_SC_SC_EEENS5_IJNSA_ILi0EEESU_SU_EEEEENS5_IJNS4_10UnderscoreESX_SX_EEEEENS4_18SM100_TMA_2SM_LOADENS4_14ComposedLayoutINS4_7SwizzleILi3ELi4ELi3EEENS4_18smem_ptr_flag_bitsILi16EEENSS_INS5_IJNSA_ILi8EEESG_EEENS5_IJSG_SC_EEEEEEEvNS4_8identityENS4_28SM100_TMA_2SM_LOAD_MULTICASTES1A_vS1B_EENS_8epilogue10collective18CollectiveEpilogueINS1E_23Sm100TmaWarpSpecializedILi4ELi2ELi16ELb1ELb0EEEJNS5_IJSG_SF_SG_EEENS5_IJNSS_ISG_SC_EENSS_INS5_IJNSA_ILi16EEENSA_ILi2EEEEEENS5_IJSC_SG_EEEEEEEESI_SJ_SI_SJ_NS1E_6fusion15FusionCallbacksIS1I_NS1R_17LinearCombinationISI_fSI_fLNS_15FloatRoundStyleE2EEES1J_S1Q_JEEENS4_5SM1004TMEM4LOAD26SM100_TMEM_LOAD_32dp32b16xENS4_13SM90_TMA_LOADENS11_INS12_ILi1ELi4ELi3EEES15_NSS_INS5_IJS16_S1L_EEENS5_IJS1L_SC_EEEEEEENS4_39AutoVectorizingCopyWithAssumedAlignmentILi128EEENS4_14SM90_TMA_STOREES26_S28_S28_EEEvvEEEEvNT_6ParamsE) ;  /* 0xffffff5802a87950 */ /* 0x000fea0003c3ffff */
        .weak           $__internal_1_$__cuda_sm10x_tcgen05_guardrail_trap_phase_invalid_during_alloc
        .type           $__internal_1_$__cuda_sm10x_tcgen05_guardrail_trap_phase_invalid_during_alloc,@function
        .size           $__internal_1_$__cuda_sm10x_tcgen05_guardrail_trap_phase_invalid_during_alloc,($__internal_2_$__cuda_sm10x_tcgen05_guardrail_trap_unallocated_columns_being_dealloced - $__internal_1_$__cuda_sm10x_tcgen05_guardrail_trap_phase_invalid_during_alloc)
$__internal_1_$__cuda_sm10x_tcgen05_guardrail_trap_phase_invalid_during_alloc:
[----:B------:R-:W-:Y:S05]  /*a560*/  BPT.TRAP 0x1 ;  /* 0x000000040000795c */ /* 0x000fea0000300000 */
[----:B------:R-:W-:-:S04]  /*a570*/  MOV R5, 0x0 ;  /* 0x0000000000057802 */ /* 0x000fc80000000f00 */
[----:B------:R-:W-:Y:S05]  /*a580*/  RET.REL.NODEC R4 `(_ZN7cutlass13device_kernelINS_4gemm6kernel13GemmUniversalIN4cute5tupleIJiiiiEEENS1_10collective13CollectiveMmaINS1_35MainloopSm100TmaUmmaWarpSpecializedILi13ELi2ELi4ENS5_IJNS4_1CILi4EEENSA_ILi1EEESC_EEEEENS5_IJNSA_ILi128EEESF_NSA_ILi64EEEEEENS_6half_tENS5_IJlSC_lEEESI_SJ_NS4_8TiledMMAINS4_8MMA_AtomIJNS4_26SM100_MMA_F16BF16_2x1SM_SSISI_SI_fLi128ELi128ELNS4_4UMMA5MajorE0ELSO_0ELNSN_7ScaleInE0ELSP_0EEEEEENS4_6LayoutINS5_IJSC_SC_SC_EEENS5_IJNSA_ILi0EEESU_SU_EEEEENS5_IJNS4_10UnderscoreESX_SX_EEEEENS4_18SM100_TMA_2SM_LOADENS4_14ComposedLayoutINS4_7SwizzleILi3ELi4ELi3EEENS4_18smem_ptr_flag_bitsILi16EEENSS_INS5_IJNSA_ILi8EEESG_EEENS5_IJSG_SC_EEEEEEEvNS4_8identityENS4_28SM100_TMA_2SM_LOAD_MULTICASTES1A_vS1B_EENS_8epilogue10collective18CollectiveEpilogueINS1E_23Sm100TmaWarpSpecializedILi4ELi2ELi16ELb1ELb0EEEJNS5_IJSG_SF_SG_EEENS5_IJNSS_ISG_SC_EENSS_INS5_IJNSA_ILi16EEENSA_ILi2EEEEEENS5_IJSC_SG_EEEEEEEESI_SJ_SI_SJ_NS1E_6fusion15FusionCallbacksIS1I_NS1R_17LinearCombinationISI_fSI_fLNS_15FloatRoundStyleE2EEES1J_S1Q_JEEENS4_5SM1004TMEM4LOAD26SM100_TMEM_LOAD_32dp32b16xENS4_13SM90_TMA_LOADENS11_INS12_ILi1ELi4ELi3EEES15_NSS_INS5_IJS16_S1L_EEENS5_IJS1L_SC_EEEEEEENS4_39AutoVectorizingCopyWithAssumedAlignmentILi128EEENS4_14SM90_TMA_STOREES26_S28_S28_EEEvvEEEEvNT_6ParamsE) ;  /* 0xffffff58049c7950 */ /* 0x000fea0003c3ffff */
        .weak           $__internal_2_$__cuda_sm10x_tcgen05_guardrail_trap_unallocated_columns_being_dealloced
        .type           $__internal_2_$__cuda_sm10x_tcgen05_guardrail_trap_unallocated_columns_being_dealloced,@function
        .size           $__internal_2_$__cuda_sm10x_tcgen05_guardrail_trap_unallocated_columns_being_dealloced,(.L_x_225 - $__internal_2_$__cuda_sm10x_tcgen05_guardrail_trap_unallocated_columns_being_dealloced)
$__internal_2_$__cuda_sm10x_tcgen05_guardrail_trap_unallocated_columns_being_dealloced:
[----:B------:R-:W-:Y:S05]  /*a590*/  BPT.TRAP 0x1 ;  /* 0x000000040000795c */ /* 0x000fea0000300000 */
[----:B------:R-:W-:-:S04]  /*a5a0*/  HFMA2 R3, -RZ, RZ, 0, 0 ;  /* 0x00000000ff037431 */ /* 0x000fc800000001ff */
[----:B------:R-:W-:Y:S05]  /*a5b0*/  RET.REL.NODEC R2 `(_ZN7cutlass13device_kernelINS_4gemm6kernel13GemmUniversalIN4cute5tupleIJiiiiEEENS1_10collective13CollectiveMmaINS1_35MainloopSm100TmaUmmaWarpSpecializedILi13ELi2ELi4ENS5_IJNS4_1CILi4EEENSA_ILi1EEESC_EEEEENS5_IJNSA_ILi128EEESF_NSA_ILi64EEEEEENS_6half_tENS5_IJlSC_lEEESI_SJ_NS4_8TiledMMAINS4_8MMA_AtomIJNS4_26SM100_MMA_F16BF16_2x1SM_SSISI_SI_fLi128ELi128ELNS4_4UMMA5MajorE0ELSO_0ELNSN_7ScaleInE0ELSP_0EEEEEENS4_6LayoutINS5_IJSC_SC_SC_EEENS5_IJNSA_ILi0EEESU_SU_EEEEENS5_IJNS4_10UnderscoreESX_SX_EEEEENS4_18SM100_TMA_2SM_LOADENS4_14ComposedLayoutINS4_7SwizzleILi3ELi4ELi3EEENS4_18smem_ptr_flag_bitsILi16EEENSS_INS5_IJNSA_ILi8EEESG_EEENS5_IJSG_SC_EEEEEEEvNS4_8identityENS4_28SM100_TMA_2SM_LOAD_MULTICASTES1A_vS1B_EENS_8epilogue10collective18CollectiveEpilogueINS1E_23Sm100TmaWarpSpecializedILi4ELi2ELi16ELb1ELb0EEEJNS5_IJSG_SF_SG_EEENS5_IJNSS_ISG_SC_EENSS_INS5_IJNSA_ILi16EEENSA_ILi2EEEEEENS5_IJSC_SG_EEEEEEEESI_SJ_SI_SJ_NS1E_6fusion15FusionCallbacksIS1I_NS1R_17LinearCombinationISI_fSI_fLNS_15FloatRoundStyleE2EEES1J_S1Q_JEEENS4_5SM1004TMEM4LOAD26SM100_TMEM_LOAD_32dp32b16xENS4_13SM90_TMA_LOADENS11_INS12_ILi1ELi4ELi3EEES15_NSS_INS5_IJS16_S1L_EEENS5_IJS1L_SC_EEEEEEENS4_39AutoVectorizingCopyWithAssumedAlignmentILi128EEENS4_14SM90_TMA_STOREES26_S28_S28_EEEvvEEEEvNT_6ParamsE) ;  /* 0xffffff5802907950 */ /* 0x000fea0003c3ffff */
.L_x_224:
[----:B------:R-:W-:-:S00]  /*a5c0*/  BRA `(.L_x_224) ;  /* 0xfffffffc00fc7947 */ /* 0x000fc0000383ffff */
[----:B------:R-:W-:-:S00]  /*a5d0*/  NOP ;  /* 0x0000000000007918 */ /* 0x000fc00000000000 */
        /* <DEDUP_REMOVED lines=10> */
.L_x_225:


//--------------------- .nv.global.init           --------------------------
	.section	.nv.global.init,"aw",@progbits
.nv.global.init:
	.type		$str$27,@object
	.size		$str$27,($str$28 - $str$27)
$str$27:
        /*0000*/ 	.byte	0x28, 0x61, 0x64, 0x64, 0x72, 0x65, 0x73, 0x73, 0x20, 0x26, 0x20, 0x6d, 0x61, 0x73, 0x6b, 0x29
        /*0010*/ 	.byte	0x20, 0x3d, 0x3d, 0x20, 0x30, 0x00
	.type		$str$28,@object
	.size		$str$28,($str$26 - $str$28)
$str$28:
        /*0016*/ 	.byte	0x2f, 0x74, 0x6d, 0x70, 0x2f, 0x63, 0x75, 0x74, 0x6c, 0x61, 0x73, 0x73, 0x5f, 0x73, 0x77, 0x65
        /*0026*/ 	.byte	0x65, 0x70, 0x5f, 0x73, 0x72, 0x63, 0x2f, 0x69, 0x6e, 0x63, 0x6c, 0x75, 0x64, 0x65, 0x2f, 0x63
        /*0036*/ 	.byte	0x75, 0x74, 0x65, 0x2f, 0x70, 0x6f, 0x69, 0x6e, 0x74, 0x65, 0x72, 0x5f, 0x66, 0x6c, 0x61, 0x67
        /*0046*/ 	.byte	0x67, 0x65, 0x64, 0x2e, 0x68, 0x70, 0x70, 0x00
	.type		$str$26,@object
	.size		$str$26,($str$25 - $str$26)
$str$26:
        /*004e*/ 	.byte	0x2f, 0x74, 0x6d, 0x70, 0x2f, 0x63, 0x75, 0x74, 0x6c, 0x61, 0x73, 0x73, 0x5f, 0x73, 0x77, 0x65
        /*005e*/ 	.byte	0x65, 0x70, 0x5f, 0x73, 0x72, 0x63, 0x2f, 0x69, 0x6e, 0x63, 0x6c, 0x75, 0x64, 0x65, 0x2f, 0x63
        /*006e*/ 	.byte	0x75, 0x74, 0x65, 0x2f, 0x61, 0x74, 0x6f, 0x6d, 0x2f, 0x63, 0x6f, 0x70, 0x79, 0x5f, 0x74, 0x72
        /*007e*/ 	.byte	0x61, 0x69, 0x74, 0x73, 0x5f, 0x73, 0x6d, 0x31, 0x30, 0x30, 0x2e, 0x68, 0x70, 0x70, 0x00
	.type		$str$25,@object
	.size		$str$25,(__unnamed_1 - $str$25)
$str$25:
        /*008d*/ 	.byte	0x28, 0x28, 0x75, 0x69, 0x6e, 0x74, 0x33, 0x32, 0x5f, 0x74, 0x28, 0x74, 0x68, 0x72, 0x65, 0x61
        /*009d*/ 	.byte	0x64, 0x49, 0x64, 0x78, 0x2e, 0x78, 0x29, 0x20, 0x2f, 0x20, 0x33, 0x32, 0x29, 0x20, 0x25, 0x20
        /*00ad*/ 	.byte	0x34, 0x29, 0x20, 0x3d, 0x3d, 0x20, 0x28, 0x28, 0x28, 0x74, 0x6d, 0x65, 0x6d, 0x5f, 0x61, 0x64
        /*00bd*/ 	.byte	0x64, 0x72, 0x20, 0x3e, 0x3e, 0x20, 0x31, 0x36, 0x29, 0x20, 0x2f, 0x20, 0x33, 0x32, 0x29, 0x20
        /*00cd*/ 	.byte	0x25, 0x20, 0x34, 0x29, 0x00
	.type		__unnamed_1,@object
	.size		__unnamed_1,(__unnamed_2 - __unnamed_1)
__unnamed_1:
        /*00d2*/ 	.byte	0x61, 0x75, 0x74, 0x6f, 0x20, 0x63, 0x75, 0x74, 0x65, 0x3a, 0x3a, 0x61, 0x73, 0x5f, 0x70, 0x6f
        /* <DEDUP_REMOVED lines=24> */
        /*0262*/ 	.byte	0x34, 0x38, 0x3e, 0x3e, 0x3e, 0x3e, 0x5d, 0x00
	.type		__unnamed_2,@object
	.size		__unnamed_2,(.L_2 - __unnamed_2)
__unnamed_2:
        /* <DEDUP_REMOVED lines=40> */
        /*04ea*/ 	.byte	0x3a, 0x3a, 0x43, 0x3c, 0x30, 0x3e, 0x3e, 0x3e, 0x3e, 0x5d, 0x00
.L_2:


//--------------------- .nv.shared._ZN7cutlass13device_kernelINS_4gemm6kernel13GemmUniversalIN4cute5tupleIJiiiiEEENS1_10collective13CollectiveMmaINS1_35MainloopSm100TmaUmmaWarpSpecializedILi13ELi2ELi4ENS5_IJNS4_1CILi4EEENSA_ILi1EEESC_EEEEENS5_IJNSA_ILi128EEESF_NSA_ILi64EEEEEENS_6half_tENS5_IJlSC_lEEESI_SJ_NS4_8TiledMMAINS4_8MMA_AtomIJNS4_26SM100_MMA_F16BF16_2x1SM_SSISI_SI_fLi128ELi128ELNS4_4UMMA5MajorE0ELSO_0ELNSN_7ScaleInE0ELSP_0EEEEEENS4_6LayoutINS5_IJSC_SC_SC_EEENS5_IJNSA_ILi0EEESU_SU_EEEEENS5_IJNS4_10UnderscoreESX_SX_EEEEENS4_18SM100_TMA_2SM_LOADENS4_14ComposedLayoutINS4_7SwizzleILi3ELi4ELi3EEENS4_18smem_ptr_flag_bitsILi16EEENSS_INS5_IJNSA_ILi8EEESG_EEENS5_IJSG_SC_EEEEEEEvNS4_8identityENS4_28SM100_TMA_2SM_LOAD_MULTICASTES1A_vS1B_EENS_8epilogue10collective18CollectiveEpilogueINS1E_23Sm100TmaWarpSpecializedILi4ELi2ELi16ELb1ELb0EEEJNS5_IJSG_SF_SG_EEENS5_IJNSS_ISG_SC_EENSS_INS5_IJNSA_ILi16EEENSA_ILi2EEEEEENS5_IJSC_SG_EEEEEEEESI_SJ_SI_SJ_NS1E_6fusion15FusionCallbacksIS1I_NS1R_17LinearCombinationISI_fSI_fLNS_15FloatRoundStyleE2EEES1J_S1Q_JEEENS4_5SM1004TMEM4LOAD26SM100_TMEM_LOAD_32dp32b16xENS4_13SM90_TMA_LOADENS11_INS12_ILi1ELi4ELi3EEES15_NSS_INS5_IJS16_S1L_EEENS5_IJS1L_SC_EEEEEEENS4_39AutoVectorizingCopyWithAssumedAlignmentILi128EEENS4_14SM90_TMA_STOREES26_S28_S28_EEEvvEEEEvNT_6ParamsE --------------------------
	.section	.nv.shared._ZN7cutlass13device_kernelINS_4gemm6kernel13GemmUniversalIN4cute5tupleIJiiiiEEENS1_10collective13CollectiveMmaINS1_35MainloopSm100TmaUmmaWarpSpecializedILi13ELi2ELi4ENS5_IJNS4_1CILi4EEENSA_ILi1EEESC_EEEEENS5_IJNSA_ILi128EEESF_NSA_ILi64EEEEEENS_6half_tENS5_IJlSC_lEEESI_SJ_NS4_8TiledMMAINS4_8MMA_AtomIJNS4_26SM100_MMA_F16BF16_2x1SM_SSISI_SI_fLi128ELi128ELNS4_4UMMA5MajorE0ELSO_0ELNSN_7ScaleInE0ELSP_0EEEEEENS4_6LayoutINS5_IJSC_SC_SC_EEENS5_IJNSA_ILi0EEESU_SU_EEEEENS5_IJNS4_10UnderscoreESX_SX_EEEEENS4_18SM100_TMA_2SM_LOADENS4_14ComposedLayoutINS4_7SwizzleILi3ELi4ELi3EEENS4_18smem_ptr_flag_bitsILi16EEENSS_INS5_IJNSA_ILi8EEESG_EEENS5_IJSG_SC_EEEEEEEvNS4_8identityENS4_28SM100_TMA_2SM_LOAD_MULTICASTES1A_vS1B_EENS_8epilogue10collective18CollectiveEpilogueINS1E_23Sm100TmaWarpSpecializedILi4ELi2ELi16ELb1ELb0EEEJNS5_IJSG_SF_SG_EEENS5_IJNSS_ISG_SC_EENSS_INS5_IJNSA_ILi16EEENSA_ILi2EEEEEENS5_IJSC_SG_EEEEEEEESI_SJ_SI_SJ_NS1E_6fusion15FusionCallbacksIS1I_NS1R_17LinearCombinationISI_fSI_fLNS_15FloatRoundStyleE2EEES1J_S1Q_JEEENS4_5SM1004TMEM4LOAD26SM100_TMEM_LOAD_32dp32b16xENS4_13SM90_TMA_LOADENS11_INS12_ILi1ELi4ELi3EEES15_NSS_INS5_IJS16_S1L_EEENS5_IJS1L_SC_EEEEEEENS4_39AutoVectorizingCopyWithAssumedAlignmentILi128EEENS4_14SM90_TMA_STOREES26_S28_S28_EEEvvEEEEvNT_6ParamsE,"aw",@nobits
	.sectionflags	@""
	.align	16
	.zero		1024


//--------------------- .nv.shared.reserved.0     --------------------------
	.section	.nv.shared.reserved.0,"aw",@nobits
	.weak		__nv_reservedSMEM_offset_0_alias
	.size		__nv_reservedSMEM_offset_0_alias, 0, 64
	.other		__nv_reservedSMEM_offset_0_alias,@"STO_CUDA_RESERVED_SHARED STV_DEFAULT"
__nv_reservedSMEM_offset_0_alias:
	.zero		0
.nv.shared.reserved.0:
	.zero		64
	.weak		__nv_reservedSMEM_tcgen05_partition
	.type		__nv_reservedSMEM_tcgen05_partition,@object
	.size		__nv_reservedSMEM_tcgen05_partition,(.L_0 - __nv_reservedSMEM_tcgen05_partition)
__nv_reservedSMEM_tcgen05_partition:
	.zero		32
.L_0:


//--------------------- .nv.global                --------------------------
	.section	.nv.global,"aw",@nobits
.nv.global:
	.type		_ZN40_INTERNAL_a73ea387_4_k_cu_f47e2dba_370094cute1_E,@object
	.size		_ZN40_INTERNAL_a73ea387_4_k_cu_f47e2dba_370094cute1_E,(_ZN40_INTERNAL_a73ea387_4_k_cu_f47e2dba_370094cuda3std3__45__cpo6cbeginE - _ZN40_INTERNAL_a73ea387_4_k_cu_f47e2dba_370094cute1_E)
_ZN40_INTERNAL_a73ea387_4_k_cu_f47e2dba_370094cute1_E:
	.zero		1
	.type		_ZN40_INTERNAL_a73ea387_4_k_cu_f47e2dba_370094cuda3std3__45__cpo6cbeginE,@object
	.size		_ZN40_INTERNAL_a73ea387_4_k_cu_f47e2dba_370094cuda3std3__45__cpo6cbeginE,(_ZN40_INTERNAL_a73ea387_4_k_cu_f47e2dba_370094cuda3std3__48in_placeE - _ZN40_INTERNAL_a73ea387_4_k_cu_f47e2dba_370094cuda3std3__45__cpo6cbeginE)
_ZN40_INTERNAL_a73ea387_4_k_cu_f47e2dba_370094cuda3std3__45__cpo6cbeginE:
	.zero		1
	.type		_ZN40_INTERNAL_a73ea387_4_k_cu_f47e2dba_370094cuda3std3__48in_placeE,@object
	.size		_ZN40_INTERNAL_a73ea387_4_k_cu_f47e2dba_370094cuda3std3__48in_placeE,(_ZN40_INTERNAL_a73ea387_4_k_cu_f47e2dba_370094cuda3std6ranges3__45__cpo9iter_moveE - _ZN40_INTERNAL_a73ea387_4_k_cu_f47e2dba_370094cuda3std3__48in_placeE)
_ZN40_INTERNAL_a73ea387_4_k_cu_f47e2dba_370094cuda3std3__48in_placeE:
	.zero		1
	.type		_ZN40_INTERNAL_a73ea387_4_k_cu_f47e2dba_370094cuda3std6ranges3__45__cpo9iter_moveE,@object
	.size		_ZN40_INTERNAL_a73ea387_4_k_cu_f47e2dba_370094cuda3std6ranges3__45__cpo9iter_moveE,(_ZN40_INTERNAL_a73ea387_4_k_cu_f47e2dba_370094cuda3std3__45__cpo5beginE - _ZN40_INTERNAL_a73ea387_4_k_cu_f47e2dba_370094cuda3std6ranges3__45__cpo9iter_moveE)
_ZN40_INTERNAL_a73ea387_4_k_cu_f47e2dba_370094cuda3std6ranges3__45__cpo9iter_moveE:
	.zero		1
	.type		_ZN40_INTERNAL_a73ea387_4_k_cu_f47e2dba_370094cuda3std3__45__cpo5beginE,@object
	.size		_ZN40_INTERNAL_a73ea387_4_k_cu_f47e2dba_370094cuda3std3__45__cpo5beginE,(_ZN40_INTERNAL_a73ea387_4_k_cu_f47e2dba_370094cuda3std3__442_GLOBAL__N__a73ea387_4_k_cu_f47e2dba_370096ignoreE - _ZN40_INTERNAL_a73ea387_4_k_cu_f47e2dba_370094cuda3std3__45__cpo5beginE)
_ZN40_INTERNAL_a73ea387_4_k_cu_f47e2dba_370094cuda3std3__45__cpo5beginE:
	.zero		1
	.type		_ZN40_INTERNAL_a73ea387_4_k_cu_f47e2dba_370094cuda3std3__442_GLOBAL__N__a73ea387_4_k_cu_f47e2dba_370096ignoreE,@object
	.size		_ZN40_INTERNAL_a73ea387_4_k_cu_f47e2dba_370094cuda3std3__442_GLOBAL__N__a73ea387_4_k_cu_f47e2dba_370096ignoreE,(_ZN40_INTERNAL_a73ea387_4_k_cu_f47e2dba_370094cute7productE - _ZN40_INTERNAL_a73ea387_4_k_cu_f47e2dba_370094cuda3std3__442_GLOBAL__N__a73ea387_4_k_cu_f47e2dba_370096ignoreE)
_ZN40_INTERNAL_a73ea387_4_k_cu_f47e2dba_370094cuda3std3__442_GLOBAL__N__a73ea387_4_k_cu_f47e2dba_370096ignoreE:
	.zero		1
	.type		_ZN40_INTERNAL_a73ea387_4_k_cu_f47e2dba_370094cute7productE,@object
	.size		_ZN40_INTERNAL_a73ea387_4_k_cu_f47e2dba_370094cute7productE,(_ZN40_INTERNAL_a73ea387_4_k_cu_f47e2dba_370094cuda3std3__45__cpo3endE - _ZN40_INTERNAL_a73ea387_4_k_cu_f47e2dba_370094cute7productE)
_ZN40_INTERNAL_a73ea387_4_k_cu_f47e2dba_370094cute7productE:
	.zero		1
	.type		_ZN40_INTERNAL_a73ea387_4_k_cu_f47e2dba_370094cuda3std3__45__cpo3endE,@object
	.size		_ZN40_INTERNAL_a73ea387_4_k_cu_f47e2dba_370094cuda3std3__45__cpo3endE,(_ZN40_INTERNAL_a73ea387_4_k_cu_f47e2dba_370094cuda3std3__419piecewise_constructE - _ZN40_INTERNAL_a73ea387_4_k_cu_f47e2dba_370094cuda3std3__45__cpo3endE)
_ZN40_INTERNAL_a73ea387_4_k_cu_f47e2dba_370094cuda3std3__45__cpo3endE:
	.zero		1
	.type		_ZN40_INTERNAL_a73ea387_4_k_cu_f47e2dba_370094cuda3std3__419piecewise_constructE,@object
	.size		_ZN40_INTERNAL_a73ea387_4_k_cu_f47e2dba_370094cuda3std3__419piecewise_constructE,(_ZN40_INTERNAL_a73ea387_4_k_cu_f47e2dba_370094cuda3std3__45__cpo4cendE - _ZN40_INTERNAL_a73ea387_4_k_cu_f47e2dba_370094cuda3std3__419piecewise_constructE)
_ZN40_INTERNAL_a73ea387_4_k_cu_f47e2dba_370094cuda3std3__419piecewise_constructE:
	.zero		1
	.type		_ZN40_INTERNAL_a73ea387_4_k_cu_f47e2dba_370094cuda3std3__45__cpo4cendE,@object
	.size		_ZN40_INTERNAL_a73ea387_4_k_cu_f47e2dba_370094cuda3std3__45__cpo4cendE,(_ZN40_INTERNAL_a73ea387_4_k_cu_f47e2dba_370094cuda3std6ranges3__45__cpo4swapE - _ZN40_INTERNAL_a73ea387_4_k_cu_f47e2dba_370094cuda3std3__45__cpo4cendE)
_ZN40_INTERNAL_a73ea387_4_k_cu_f47e2dba_370094cuda3std3__45__cpo4cendE:
	.zero		1
	.type		_ZN40_INTERNAL_a73ea387_4_k_cu_f47e2dba_370094cuda3std6ranges3__45__cpo4swapE,@object
	.size		_ZN40_INTERNAL_a73ea387_4_k_cu_f47e2dba_370094cuda3std6ranges3__45__cpo4swapE,(.L_10 - _ZN40_INTERNAL_a73ea387_4_k_cu_f47e2dba_370094cuda3std6ranges3__45__cpo4swapE)
_ZN40_INTERNAL_a73ea387_4_k_cu_f47e2dba_370094cuda3std6ranges3__45__cpo4swapE:
	.zero		1
.L_10:


//--------------------- .nv.constant0._ZN7cutlass13device_kernelINS_4gemm6kernel13GemmUniversalIN4cute5tupleIJiiiiEEENS1_10collective13CollectiveMmaINS1_35MainloopSm100TmaUmmaWarpSpecializedILi13ELi2ELi4ENS5_IJNS4_1CILi4EEENSA_ILi1EEESC_EEEEENS5_IJNSA_ILi128EEESF_NSA_ILi64EEEEEENS_6half_tENS5_IJlSC_lEEESI_SJ_NS4_8TiledMMAINS4_8MMA_AtomIJNS4_26SM100_MMA_F16BF16_2x1SM_SSISI_SI_fLi128ELi128ELNS4_4UMMA5MajorE0ELSO_0ELNSN_7ScaleInE0ELSP_0EEEEEENS4_6LayoutINS5_IJSC_SC_SC_EEENS5_IJNSA_ILi0EEESU_SU_EEEEENS5_IJNS4_10UnderscoreESX_SX_EEEEENS4_18SM100_TMA_2SM_LOADENS4_14ComposedLayoutINS4_7SwizzleILi3ELi4ELi3EEENS4_18smem_ptr_flag_bitsILi16EEENSS_INS5_IJNSA_ILi8EEESG_EEENS5_IJSG_SC_EEEEEEEvNS4_8identityENS4_28SM100_TMA_2SM_LOAD_MULTICASTES1A_vS1B_EENS_8epilogue10collective18CollectiveEpilogueINS1E_23Sm100TmaWarpSpecializedILi4ELi2ELi16ELb1ELb0EEEJNS5_IJSG_SF_SG_EEENS5_IJNSS_ISG_SC_EENSS_INS5_IJNSA_ILi16EEENSA_ILi2EEEEEENS5_IJSC_SG_EEEEEEEESI_SJ_SI_SJ_NS1E_6fusion15FusionCallbacksIS1I_NS1R_17LinearCombinationISI_fSI_fLNS_15FloatRoundStyleE2EEES1J_S1Q_JEEENS4_5SM1004TMEM4LOAD26SM100_TMEM_LOAD_32dp32b16xENS4_13SM90_TMA_LOADENS11_INS12_ILi1ELi4ELi3EEES15_NSS_INS5_IJS16_S1L_EEENS5_IJS1L_SC_EEEEEEENS4_39AutoVectorizingCopyWithAssumedAlignmentILi128EEENS4_14SM90_TMA_STOREES26_S28_S28_EEEvvEEEEvNT_6ParamsE --------------------------
	.section	.nv.constant0._ZN7cutlass13device_kernelINS_4gemm6kernel13GemmUniversalIN4cute5tupleIJiiiiEEENS1_10collective13CollectiveMmaINS1_35MainloopSm100TmaUmmaWarpSpecializedILi13ELi2ELi4ENS5_IJNS4_1CILi4EEENSA_ILi1EEESC_EEEEENS5_IJNSA_ILi128EEESF_NSA_ILi64EEEEEENS_6half_tENS5_IJlSC_lEEESI_SJ_NS4_8TiledMMAINS4_8MMA_AtomIJNS4_26SM100_MMA_F16BF16_2x1SM_SSISI_SI_fLi128ELi128ELNS4_4UMMA5MajorE0ELSO_0ELNSN_7ScaleInE0ELSP_0EEEEEENS4_6LayoutINS5_IJSC_SC_SC_EEENS5_IJNSA_ILi0EEESU_SU_EEEEENS5_IJNS4_10UnderscoreESX_SX_EEEEENS4_18SM100_TMA_2SM_LOADENS4_14ComposedLayoutINS4_7SwizzleILi3ELi4ELi3EEENS4_18smem_ptr_flag_bitsILi16EEENSS_INS5_IJNSA_ILi8EEESG_EEENS5_IJSG_SC_EEEEEEEvNS4_8identityENS4_28SM100_TMA_2SM_LOAD_MULTICASTES1A_vS1B_EENS_8epilogue10collective18CollectiveEpilogueINS1E_23Sm100TmaWarpSpecializedILi4ELi2ELi16ELb1ELb0EEEJNS5_IJSG_SF_SG_EEENS5_IJNSS_ISG_SC_EENSS_INS5_IJNSA_ILi16EEENSA_ILi2EEEEEENS5_IJSC_SG_EEEEEEEESI_SJ_SI_SJ_NS1E_6fusion15FusionCallbacksIS1I_NS1R_17LinearCombinationISI_fSI_fLNS_15FloatRoundStyleE2EEES1J_S1Q_JEEENS4_5SM1004TMEM4LOAD26SM100_TMEM_LOAD_32dp32b16xENS4_13SM90_TMA_LOADENS11_INS12_ILi1ELi4ELi3EEES15_NSS_INS5_IJS16_S1L_EEENS5_IJS1L_SC_EEEEEEENS4_39AutoVectorizingCopyWithAssumedAlignmentILi128EEENS4_14SM90_TMA_STOREES26_S28_S28_EEEvvEEEEvNT_6ParamsE,"a",@progbits
	.sectionflags	@""
	.align	4
.nv.constant0._ZN7cutlass13device_kernelINS_4gemm6kernel13GemmUniversalIN4cute5tupleIJiiiiEEENS1_10collective13CollectiveMmaINS1_35MainloopSm100TmaUmmaWarpSpecializedILi13ELi2ELi4ENS5_IJNS4_1CILi4EEENSA_ILi1EEESC_EEEEENS5_IJNSA_ILi128EEESF_NSA_ILi64EEEEEENS_6half_tENS5_IJlSC_lEEESI_SJ_NS4_8TiledMMAINS4_8MMA_AtomIJNS4_26SM100_MMA_F16BF16_2x1SM_SSISI_SI_fLi128ELi128ELNS4_4UMMA5MajorE0ELSO_0ELNSN_7ScaleInE0ELSP_0EEEEEENS4_6LayoutINS5_IJSC_SC_SC_EEENS5_IJNSA_ILi0EEESU_SU_EEEEENS5_IJNS4_10UnderscoreESX_SX_EEEEENS4_18SM100_TMA_2SM_LOADENS4_14ComposedLayoutINS4_7SwizzleILi3ELi4ELi3EEENS4_18smem_ptr_flag_bitsILi16EEENSS_INS5_IJNSA_ILi8EEESG_EEENS5_IJSG_SC_EEEEEEEvNS4_8identityENS4_28SM100_TMA_2SM_LOAD_MULTICASTES1A_vS1B_EENS_8epilogue10collective18CollectiveEpilogueINS1E_23Sm100TmaWarpSpecializedILi4ELi2ELi16ELb1ELb0EEEJNS5_IJSG_SF_SG_EEENS5_IJNSS_ISG_SC_EENSS_INS5_IJNSA_ILi16EEENSA_ILi2EEEEEENS5_IJSC_SG_EEEEEEEESI_SJ_SI_SJ_NS1E_6fusion15FusionCallbacksIS1I_NS1R_17LinearCombinationISI_fSI_fLNS_15FloatRoundStyleE2EEES1J_S1Q_JEEENS4_5SM1004TMEM4LOAD26SM100_TMEM_LOAD_32dp32b16xENS4_13SM90_TMA_LOADENS11_INS12_ILi1ELi4ELi3EEES15_NSS_INS5_IJS16_S1L_EEENS5_IJS1L_SC_EEEEEEENS4_39AutoVectorizingCopyWithAssumedAlignmentILi128EEENS4_14SM90_TMA_STOREES26_S28_S28_EEEvvEEEEvNT_6ParamsE:
	.zero		2944


//--------------------- SYMBOLS --------------------------

	.type		.nv.reservedSmem.offset0,@object
	.size		.nv.reservedSmem.offset0,0x4
	.type		.nv.reservedSmem.cap,@object
	.size		.nv.reservedSmem.cap,0x4
	.type		__assertfail,@function
